	.target	sm_100a

	.elftype	@"ET_EXEC"


//--------------------- .note.nv.tkinfo           --------------------------
	.section	.note.nv.tkinfo,"",@"SHT_NOTE"
	.sectionflags	@"SHF_NOTE_NV_TKINFO"
	.tkinfo
        /*0018*/ 	.word	0x00000081
        /*0030*/ 	.string	""
        /*0030*/ 	.string	"ptxas-blackwell"
        /*0030*/ 	.string	"Cuda compilation tools, release 12.9, V12.9.86"
        /*0030*/ 	.string	"Build cuda_12.9.r12.9/compiler.36037853_0"
        /*0030*/ 	.string	"-v  -suppress-debug-info  -lineinfo  -arch sm_100a "



//--------------------- .note.nv.cuver            --------------------------
	.section	.note.nv.cuver,"",@"SHT_NOTE"
	.sectionflags	@"SHF_NOTE_NV_CUVER"
        /*0018*/ 	.short	0x0001
        /*001a*/ 	.short	0x0064
        /*001c*/ 	.short	0x0001
        /*001e*/ 	.short	0x0000
        /*0020*/ 	.short	0x0001
        /*0022*/ 	.short	0x0000


//--------------------- .nv.info                  --------------------------
	.section	.nv.info,"",@"SHT_CUDA_INFO"
	.align	4


	//----- nvinfo : EIATTR_REGCOUNT
	.align		4
        /*0000*/ 	.byte	0x04, 0x2f
        /*0002*/ 	.short	(.L_4 - .L_3)
	.align		4
.L_3:
        /*0004*/ 	.word	index@(gluon_tcgen05)
        /*0008*/ 	.word	0x00000047


	//----- nvinfo : EIATTR_FRAME_SIZE
	.align		4
.L_4:
        /*000c*/ 	.byte	0x04, 0x11
        /*000e*/ 	.short	(.L_6 - .L_5)
	.align		4
.L_5:
        /*0010*/ 	.word	index@($__internal_2_$__cuda_sm10x_tcgen05_guardrail_trap_unallocated_columns_being_dealloced)
        /*0014*/ 	.word	0x00000000


	//----- nvinfo : EIATTR_FRAME_SIZE
	.align		4
.L_6:
        /*0018*/ 	.byte	0x04, 0x11
        /*001a*/ 	.short	(.L_8 - .L_7)
	.align		4
.L_7:
        /*001c*/ 	.word	index@($__internal_1_$__cuda_sm10x_tcgen05_guardrail_trap_phase_invalid_during_alloc)
        /*0020*/ 	.word	0x00000000


	//----- nvinfo : EIATTR_FRAME_SIZE
	.align		4
.L_8:
        /*0024*/ 	.byte	0x04, 0x11
        /*0026*/ 	.short	(.L_10 - .L_9)
	.align		4
.L_9:
        /*0028*/ 	.word	index@($__internal_0_$__cuda_sm10x_tcgen05_guardrail_trap_col_being_dealloced_not_returned_by_alloc)
        /*002c*/ 	.word	0x00000000


	//----- nvinfo : EIATTR_FRAME_SIZE
	.align		4
.L_10:
        /*0030*/ 	.byte	0x04, 0x11
        /*0032*/ 	.short	(.L_12 - .L_11)
	.align		4
.L_11:
        /*0034*/ 	.word	index@(gluon_tcgen05)
        /*0038*/ 	.word	0x00000000


	//----- nvinfo : EIATTR_MIN_STACK_SIZE
	.align		4
.L_12:
        /*003c*/ 	.byte	0x04, 0x12
        /*003e*/ 	.short	(.L_14 - .L_13)
	.align		4
.L_13:
        /*0040*/ 	.word	index@(gluon_tcgen05)
        /*0044*/ 	.word	0x00000000
.L_14:


//--------------------- .nv.info.gluon_tcgen05    --------------------------
	.section	.nv.info.gluon_tcgen05,"",@"SHT_CUDA_INFO"
	.sectionflags	@""
	.align	4


	//----- nvinfo : EIATTR_CUDA_API_VERSION
	.align		4
        /*0000*/ 	.byte	0x04, 0x37
        /*0002*/ 	.short	(.L_16 - .L_15)
.L_15:
        /*0004*/ 	.word	0x00000081


	//----- nvinfo : EIATTR_KPARAM_INFO
	.align		4
.L_16:
        /*0008*/ 	.byte	0x04, 0x17
        /*000a*/ 	.short	(.L_18 - .L_17)
.L_17:
        /*000c*/ 	.word	0x00000000
        /*0010*/ 	.short	0x000a
        /*0012*/ 	.short	0x0048
        /*0014*/ 	.byte	0x00, 0xf4, 0x21, 0x00


	//----- nvinfo : EIATTR_KPARAM_INFO
	.align		4
.L_18:
        /*0018*/ 	.byte	0x04, 0x17
        /*001a*/ 	.short	(.L_20 - .L_19)
.L_19:
        /*001c*/ 	.word	0x00000000
        /*0020*/ 	.short	0x0009
        /*0022*/ 	.short	0x0040
        /*0024*/ 	.byte	0x00, 0xf4, 0x21, 0x00


	//----- nvinfo : EIATTR_KPARAM_INFO
	.align		4
.L_20:
        /*0028*/ 	.byte	0x04, 0x17
        /*002a*/ 	.short	(.L_22 - .L_21)
.L_21:
        /*002c*/ 	.word	0x00000000
        /*0030*/ 	.short	0x0008
        /*0032*/ 	.short	0x0038
        /*0034*/ 	.byte	0x00, 0xf0, 0x21, 0x00


	//----- nvinfo : EIATTR_KPARAM_INFO
	.align		4
.L_22:
        /*0038*/ 	.byte	0x04, 0x17
        /*003a*/ 	.short	(.L_24 - .L_23)
.L_23:
        /*003c*/ 	.word	0x00000000
        /*0040*/ 	.short	0x0007
        /*0042*/ 	.short	0x0030
        /*0044*/ 	.byte	0x00, 0xf0, 0x21, 0x00


	//----- nvinfo : EIATTR_KPARAM_INFO
	.align		4
.L_24:
        /*0048*/ 	.byte	0x04, 0x17
        /*004a*/ 	.short	(.L_26 - .L_25)
.L_25:
        /*004c*/ 	.word	0x00000000
        /*0050*/ 	.short	0x0006
        /*0052*/ 	.short	0x0028
        /*0054*/ 	.byte	0x00, 0xf0, 0x21, 0x00


	//----- nvinfo : EIATTR_KPARAM_INFO
	.align		4
.L_26:
        /*0058*/ 	.byte	0x04, 0x17
        /*005a*/ 	.short	(.L_28 - .L_27)
.L_27:
        /*005c*/ 	.word	0x00000000
        /*0060*/ 	.short	0x0005
        /*0062*/ 	.short	0x0020
        /*0064*/ 	.byte	0x00, 0xf0, 0x11, 0x00


	//----- nvinfo : EIATTR_KPARAM_INFO
	.align		4
.L_28:
        /*0068*/ 	.byte	0x04, 0x17
        /*006a*/ 	.short	(.L_30 - .L_29)
.L_29:
        /*006c*/ 	.word	0x00000000
        /*0070*/ 	.short	0x0004
        /*0072*/ 	.short	0x001c
        /*0074*/ 	.byte	0x00, 0xf0, 0x11, 0x00


	//----- nvinfo : EIATTR_KPARAM_INFO
	.align		4
.L_30:
        /*0078*/ 	.byte	0x04, 0x17
        /*007a*/ 	.short	(.L_32 - .L_31)
.L_31:
        /*007c*/ 	.word	0x00000000
        /*0080*/ 	.short	0x0003
        /*0082*/ 	.short	0x0018
        /*0084*/ 	.byte	0x00, 0xf0, 0x11, 0x00


	//----- nvinfo : EIATTR_KPARAM_INFO
	.align		4
.L_32:
        /*0088*/ 	.byte	0x04, 0x17
        /*008a*/ 	.short	(.L_34 - .L_33)
.L_33:
        /*008c*/ 	.word	0x00000000
        /*0090*/ 	.short	0x0002
        /*0092*/ 	.short	0x0010
        /*0094*/ 	.byte	0x00, 0xf4, 0x21, 0x00


	//----- nvinfo : EIATTR_KPARAM_INFO
	.align		4
.L_34:
        /*0098*/ 	.byte	0x04, 0x17
        /*009a*/ 	.short	(.L_36 - .L_35)
.L_35:
        /*009c*/ 	.word	0x00000000
        /*00a0*/ 	.short	0x0001
        /*00a2*/ 	.short	0x0008
        /*00a4*/ 	.byte	0x00, 0xf4, 0x21, 0x00


	//----- nvinfo : EIATTR_KPARAM_INFO
	.align		4
.L_36:
        /*00a8*/ 	.byte	0x04, 0x17
        /*00aa*/ 	.short	(.L_38 - .L_37)
.L_37:
        /*00ac*/ 	.word	0x00000000
        /*00b0*/ 	.short	0x0000
        /*00b2*/ 	.short	0x0000
        /*00b4*/ 	.byte	0x00, 0xf4, 0x21, 0x00


	//----- nvinfo : EIATTR_AT_ENTRY_FRAGMENTS
	.align		4
.L_38:
        /*00b8*/ 	.byte	0x04, 0x4f
        /*00ba*/ 	.short	(.L_40 - .L_39)


	//   ....[0]....
.L_39:
        /*00bc*/ 	.word	0x00000004


	//----- nvinfo : EIATTR_RESERVED_SMEM_USED
	.align		4
.L_40:
        /*00c0*/ 	.byte	0x01, 0x41
	.zero		2


	//----- nvinfo : EIATTR_SPARSE_MMA_MASK
	.align		4
        /*00c4*/ 	.byte	0x03, 0x50
        /*00c6*/ 	.short	0x0000


	//----- nvinfo : EIATTR_TCGEN05_1CTA_USED
	.align		4
        /*00c8*/ 	.byte	0x01, 0x51
	.zero		2


	//----- nvinfo : EIATTR_MAXREG_COUNT
	.align		4
        /*00cc*/ 	.byte	0x03, 0x1b
        /*00ce*/ 	.short	0x00ff


	//----- nvinfo : EIATTR_NUM_BARRIERS
	.align		4
        /*00d0*/ 	.byte	0x02, 0x4c
        /*00d2*/ 	.byte	0x01
	.zero		1


	//----- nvinfo : EIATTR_INT_WARP_WIDE_INSTR_OFFSETS
	.align		4
        /*00d4*/ 	.byte	0x04, 0x31
        /*00d6*/ 	.short	(.L_42 - .L_41)


	//   ....[0]....
.L_41:
        /*00d8*/ 	.word	0x00001760


	//   ....[1]....
        /*00dc*/ 	.word	0x00001780


	//   ....[2]....
        /*00e0*/ 	.word	0x00001800


	//   ....[3]....
        /*00e4*/ 	.word	0x00001910


	//   ....[4]....
        /*00e8*/ 	.word	0x00001920


	//   ....[5]....
        /*00ec*/ 	.word	0x00001990


	//   ....[6]....
        /*00f0*/ 	.word	0x000019a0


	//   ....[7]....
        /*00f4*/ 	.word	0x00001c20


	//   ....[8]....
        /*00f8*/ 	.word	0x00001c30


	//   ....[9]....
        /*00fc*/ 	.word	0x00001d50


	//   ....[10]....
        /*0100*/ 	.word	0x00001d60


	//   ....[11]....
        /*0104*/ 	.word	0x00001da0


	//   ....[12]....
        /*0108*/ 	.word	0x00001de0


	//   ....[13]....
        /*010c*/ 	.word	0x00001f80


	//   ....[14]....
        /*0110*/ 	.word	0x00001f90


	//   ....[15]....
        /*0114*/ 	.word	0x000021f0


	//   ....[16]....
        /*0118*/ 	.word	0x00002210


	//   ....[17]....
        /*011c*/ 	.word	0x00002700


	//   ....[18]....
        /*0120*/ 	.word	0x00002750


	//----- nvinfo : EIATTR_COOP_GROUP_MASK_REGIDS
	.align		4
.L_42:
        /*0124*/ 	.byte	0x04, 0x29
        /*0126*/ 	.short	(.L_44 - .L_43)


	//   ....[0]....
.L_43:
        /*0128*/ 	.word	0xffffffff


	//   ....[1]....
        /*012c*/ 	.word	0xffffffff


	//   ....[2]....
        /*0130*/ 	.word	0xffffffff


	//   ....[3]....
        /*0134*/ 	.word	0xffffffff


	//   ....[4]....
        /*0138*/ 	.word	0xffffffff


	//   ....[5]....
        /*013c*/ 	.word	0xffffffff


	//   ....[6]....
        /*0140*/ 	.word	0xffffffff


	//   ....[7]....
        /*0144*/ 	.word	0xffffffff


	//   ....[8]....
        /*0148*/ 	.word	0xffffffff


	//   ....[9]....
        /*014c*/ 	.word	0xffffffff


	//----- nvinfo : EIATTR_COOP_GROUP_INSTR_OFFSETS
	.align		4
.L_44:
        /*0150*/ 	.byte	0x04, 0x28
        /*0152*/ 	.short	(.L_46 - .L_45)


	//   ....[0]....
.L_45:
        /*0154*/ 	.word	0x00000050


	//   ....[1]....
        /*0158*/ 	.word	0x00000310


	//   ....[2]....
        /*015c*/ 	.word	0x00000500


	//   ....[3]....
        /*0160*/ 	.word	0x000009a0


	//   ....[4]....
        /*0164*/ 	.word	0x00000ae0


	//   ....[5]....
        /*0168*/ 	.word	0x00000fe0


	//   ....[6]....
        /*016c*/ 	.word	0x00001120


	//   ....[7]....
        /*0170*/ 	.word	0x00001610


	//   ....[8]....
        /*0174*/ 	.word	0x00002590


	//   ....[9]....
        /*0178*/ 	.word	0x00002800


	//----- nvinfo : EIATTR_VRC_CTA_INIT_COUNT
	.align		4
.L_46:
        /*017c*/ 	.byte	0x02, 0x4a
        /*017e*/ 	.byte	0x80
	.zero		1


	//----- nvinfo : EIATTR_MBARRIER_INSTR_OFFSETS
	.align		4
        /*0180*/ 	.byte	0x04, 0x39
        /*0182*/ 	.short	(.L_48 - .L_47)


	//   ....[0]....
.L_47:
        /*0184*/ 	.word	0x00001820
        /*0188*/ 	.word	0x000000ff
        /*018c*/ 	.word	0x00006000
        /*0190*/ 	.short	0x0100
        /*0192*/ 	.byte	0x08
	.zero		1


	//   ....[1]....
        /*0194*/ 	.word	0x00001830
        /*0198*/ 	.word	0x000000ff
        /*019c*/ 	.word	0x00006010
        /*01a0*/ 	.short	0x0100
        /*01a2*/ 	.byte	0x08
	.zero		1


	//   ....[2]....
        /*01a4*/ 	.word	0x00001ae0
        /*01a8*/ 	.word	0x000000ff
        /*01ac*/ 	.word	0x00006000
        /*01b0*/ 	.short	0x010a
        /*01b2*/ 	.byte	0x08
	.zero		1


	//   ....[3]....
        /*01b4*/ 	.word	0x00001c80
        /*01b8*/ 	.word	0x000000ff
        /*01bc*/ 	.word	0x00006010
        /*01c0*/ 	.short	0x010a
        /*01c2*/ 	.byte	0x08
	.zero		1


	//   ....[4]....
        /*01c4*/ 	.word	0x00001e60
        /*01c8*/ 	.word	0x000000ff
        /*01cc*/ 	.word	0x00006000
        /*01d0*/ 	.short	0x010a
        /*01d2*/ 	.byte	0x08
	.zero		1


	//   ....[5]....
        /*01d4*/ 	.word	0x00001fd0
        /*01d8*/ 	.word	0x000000ff
        /*01dc*/ 	.word	0x00006010
        /*01e0*/ 	.short	0x010a
        /*01e2*/ 	.byte	0x08
	.zero		1


	//   ....[6]....
        /*01e4*/ 	.word	0x00002060
        /*01e8*/ 	.word	0x000000ff
        /*01ec*/ 	.word	0x00006000
        /*01f0*/ 	.short	0x0108
        /*01f2*/ 	.byte	0x08
	.zero		1


	//   ....[7]....
        /*01f4*/ 	.word	0x00002070
        /*01f8*/ 	.word	0x000000ff
        /*01fc*/ 	.word	0x00006010
        /*0200*/ 	.short	0x0108
        /*0202*/ 	.byte	0x08
	.zero		1


	//   ....[8]....
        /*0204*/ 	.word	0x00002820
        /*0208*/ 	.word	0x000000ff
        /*020c*/ 	.word	0x00006000
        /*0210*/ 	.short	0x010a
        /*0212*/ 	.byte	0x08
	.zero		1


	//   ....[9]....
        /*0214*/ 	.word	0x00002850
        /*0218*/ 	.word	0x000000ff
        /*021c*/ 	.word	0x00006010
        /*0220*/ 	.short	0x010a
        /*0222*/ 	.byte	0x08
	.zero		1


	//   ....[10]....
        /*0224*/ 	.word	0x00002880
        /*0228*/ 	.word	0x000000ff
        /*022c*/ 	.word	0x00006000
        /*0230*/ 	.short	0x010a
        /*0232*/ 	.byte	0x08
	.zero		1


	//   ....[11]....
        /*0234*/ 	.word	0x000028b0
        /*0238*/ 	.word	0x000000ff
        /*023c*/ 	.word	0x00006010
        /*0240*/ 	.short	0x010a
        /*0242*/ 	.byte	0x08
	.zero		1


	//----- nvinfo : EIATTR_NUM_MBARRIERS
	.align		4
.L_48:
        /*0244*/ 	.byte	0x03, 0x38
        /*0246*/ 	.short	0x0002


	//----- nvinfo : EIATTR_EXIT_INSTR_OFFSETS
	.align		4
        /*0248*/ 	.byte	0x04, 0x1c
        /*024a*/ 	.short	(.L_50 - .L_49)


	//   ....[0]....
.L_49:
        /*024c*/ 	.word	0x00002810


	//----- nvinfo : EIATTR_REQNTID
	.align		4
.L_50:
        /*0250*/ 	.byte	0x04, 0x10
        /*0252*/ 	.short	(.L_52 - .L_51)
.L_51:
        /*0254*/ 	.word	0x00000080
        /*0258*/ 	.word	0x00000001
        /*025c*/ 	.word	0x00000001


	//----- nvinfo : EIATTR_CRS_STACK_SIZE
	.align		4
.L_52:
        /*0260*/ 	.byte	0x04, 0x1e
        /*0262*/ 	.short	(.L_54 - .L_53)
.L_53:
        /*0264*/ 	.word	0x00000000


	//----- nvinfo : EIATTR_CBANK_PARAM_SIZE
	.align		4
.L_54:
        /*0268*/ 	.byte	0x03, 0x19
        /*026a*/ 	.short	0x0050


	//----- nvinfo : EIATTR_PARAM_CBANK
	.align		4
        /*026c*/ 	.byte	0x04, 0x0a
        /*026e*/ 	.short	(.L_56 - .L_55)
	.align		4
.L_55:
        /*0270*/ 	.word	index@(.nv.constant0.gluon_tcgen05)
        /*0274*/ 	.short	0x0380
        /*0276*/ 	.short	0x0050


	//----- nvinfo : EIATTR_SW_WAR
	.align		4
.L_56:
        /*0278*/ 	.byte	0x04, 0x36
        /*027a*/ 	.short	(.L_58 - .L_57)
.L_57:
        /*027c*/ 	.word	0x00000008
.L_58:


//--------------------- .nv.compat                --------------------------
	.section	.nv.compat,"",@"SHT_CUDA_COMPAT_INFO"
	.align	4
        /*0000*/ 	.byte	0x02, 0x02, 0x02, 0x00, 0x02, 0x05, 0x05, 0x00, 0x02, 0x03, 0x03, 0x00, 0x02, 0x06, 0x01, 0x00


//--------------------- .nv.callgraph             --------------------------
	.section	.nv.callgraph,"",@"SHT_CUDA_CALLGRAPH"
	.align	4
	.sectionentsize	8
	.align		4
        /*0000*/ 	.word	0x00000000
	.align		4
        /*0004*/ 	.word	0xffffffff
	.align		4
        /*0008*/ 	.word	0x00000000
	.align		4
        /*000c*/ 	.word	0xfffffffe
	.align		4
        /*0010*/ 	.word	0x00000000
	.align		4
        /*0014*/ 	.word	0xfffffffd
	.align		4
        /*0018*/ 	.word	0x00000000
	.align		4
        /*001c*/ 	.word	0xfffffffc


//--------------------- .text.gluon_tcgen05       --------------------------
	.section	.text.gluon_tcgen05,"ax",@progbits
	.align	128
        .global         gluon_tcgen05
        .type           gluon_tcgen05,@function
        .size           gluon_tcgen05,(.L_x_73 - gluon_tcgen05)
        .other          gluon_tcgen05,@"STO_CUDA_ENTRY STV_DEFAULT"
gluon_tcgen05:
.text.gluon_tcgen05:
[----:B------:R-:W1:Y:S01]  /*0000*/  LDC R1, c[0x0][0x37c] ;  /* 0x0000df00ff017b82 */ /* 0x000e620000000800 */
[----:B------:R-:W2:Y:S02]  /*0010*/  S2R R0, SR_TID.X ;  /* 0x0000000000007919 */ /* 0x000ea40000002100 */
[----:B--2---:R-:W-:-:S13]  /*0020*/  ISETP.GE.U32.AND P2, PT, R0, 0x20, PT ;  /* 0x000000200000780c */ /* 0x004fda0003f46070 */
[----:B------:R-:W-:Y:S05]  /*0030*/  @P2 BRA `(.L_x_0) ;  /* 0x0000000000b82947 */ /* 0x000fea0003800000 */
[----:B------:R-:W2:Y:S01]  /*0040*/  S2UR UR6, SR_CgaCtaId ;  /* 0x00000000000679c3 */ /* 0x000ea20000008800 */
[----:B------:R-:W-:Y:S01]  /*0050*/  NOP ;  /* 0x0000000000007918 */ /* 0x000fe20000000000 */
[----:B------:R-:W-:Y:S02]  /*0060*/  UMOV UR4, 0x40 ;  /* 0x0000004000047882 */ /* 0x000fe40000000000 */
[----:B--2---:R-:W-:-:S09]  /*0070*/  ULEA UR4, UR6, UR4, 0x18 ;  /* 0x0000000406047291 */ /* 0x004fd2000f8ec0ff */
[----:B------:R-:W2:Y:S01]  /*0080*/  LDS.U8 R2, [UR4] ;  /* 0x00000004ff027984 */ /* 0x000ea20008000000 */
[----:B------:R-:W-:Y:S02]  /*0090*/  UMOV UR4, 0x400 ;  /* 0x0000040000047882 */ /* 0x000fe40000000000 */
[----:B------:R-:W-:Y:S01]  /*00a0*/  ULEA UR4, UR6, UR4, 0x18 ;  /* 0x0000000406047291 */ /* 0x000fe2000f8ec0ff */
[----:B--2---:R-:W-:-:S13]  /*00b0*/  ISETP.NE.AND P0, PT, R2, RZ, PT ;  /* 0x000000ff0200720c */ /* 0x004fda0003f05270 */
[----:B------:R-:W-:Y:S05]  /*00c0*/  @P0 BRA `(.L_x_1) ;  /* 0x00000000007c0947 */ /* 0x000fea0003800000 */
[----:B------:R-:W-:-:S13]  /*00d0*/  ELECT P0, URZ, PT ;  /* 0x0000000000ff782f */ /* 0x000fda0003800000 */
[----:B------:R-:W-:Y:S05]  /*00e0*/  @!P0 BRA `(.L_x_2) ;  /* 0x0000000000848947 */ /* 0x000fea0003800000 */
[----:B------:R-:W-:Y:S01]  /*00f0*/  UMOV UR5, 0x4 ;  /* 0x0000000400057882 */ /* 0x000fe20000000000 */
[----:B------:R-:W-:Y:S02]  /*0100*/  IMAD.MOV.U32 R5, RZ, RZ, 0x1 ;  /* 0x00000001ff057424 */ /* 0x000fe400078e00ff */
[----:B------:R-:W-:Y:S02]  /*0110*/  IMAD.MOV.U32 R3, RZ, RZ, 0xf ;  /* 0x0000000fff037424 */ /* 0x000fe400078e00ff */
[----:B------:R-:W-:Y:S04]  /*0120*/  DEPBAR.LE SB2, 0x36 ;  /* 0x0000ad800000791a */ /* 0x000fe80000000000 */
[----:B------:R-:W2:Y:S02]  /*0130*/  UTCATOMSWS.FIND_AND_SET.ALIGN UP0, UR5, UR5 ;  /* 0x00000005000575e3 */ /* 0x000ea40008000800 */
[----:B--2---:R-:W-:-:S04]  /*0140*/  PLOP3.LUT P0, PT, PT, PT, UP0, 0x80, 0x8 ;  /* 0x000000000008781c */ /* 0x004fc80003f0f008 */
[----:B------:R-:W-:-:S04]  /*0150*/  SEL R2, RZ, 0xffffffff, !P0 ;  /* 0xffffffffff027807 */ /* 0x000fc80004000000 */
[----:B------:R-:W-:Y:S01]  /*0160*/  ISETP.NE.AND P0, PT, R2, RZ, PT ;  /* 0x000000ff0200720c */ /* 0x000fe20003f05270 */
[----:B------:R-:W-:-:S12]  /*0170*/  IMAD.U32 R2, RZ, RZ, UR5 ;  /* 0x00000005ff027e24 */ /* 0x000fd8000f8e00ff */
[----:B------:R-:W-:Y:S05]  /*0180*/  @P0 BRA `(.L_x_3) ;  /* 0x0000000000240947 */ /* 0x000fea0003800000 */
.L_x_4:
[----:B------:R-:W-:Y:S05]  /*0190*/  NANOSLEEP 0x64 ;  /* 0x000000640000795d */ /* 0x000fea0003800000 */
[----:B------:R-:W-:-:S05]  /*01a0*/  UMOV UR5, 0x4 ;  /* 0x0000000400057882 */ /* 0x000fca0000000000 */
[----:B------:R-:W-:Y:S04]  /*01b0*/  DEPBAR.LE SB2, 0x36 ;  /* 0x0000ad800000791a */ /* 0x000fe80000000000 */
[----:B------:R-:W2:Y:S02]  /*01c0*/  UTCATOMSWS.FIND_AND_SET.ALIGN UP0, UR5, UR5 ;  /* 0x00000005000575e3 */ /* 0x000ea40008000800 */
[----:B--2---:R-:W-:-:S04]  /*01d0*/  PLOP3.LUT P0, PT, PT, PT, UP0, 0x80, 0x8 ;  /* 0x000000000008781c */ /* 0x004fc80003f0f008 */
[----:B------:R-:W-:-:S04]  /*01e0*/  SEL R2, RZ, 0xffffffff, !P0 ;  /* 0xffffffffff027807 */ /* 0x000fc80004000000 */
[----:B------:R-:W-:Y:S01]  /*01f0*/  ISETP.NE.AND P0, PT, R2, RZ, PT ;  /* 0x000000ff0200720c */ /* 0x000fe20003f05270 */
[----:B------:R-:W-:-:S12]  /*0200*/  IMAD.U32 R2, RZ, RZ, UR5 ;  /* 0x00000005ff027e24 */ /* 0x000fd8000f8e00ff */
[----:B------:R-:W-:Y:S05]  /*0210*/  @!P0 BRA `(.L_x_4) ;  /* 0xfffffffc00dc8947 */ /* 0x000fea000383ffff */
.L_x_3:
[C---:B------:R-:W-:Y:S01]  /*0220*/  VIADD R4, R2.reuse, 0x10 ;  /* 0x0000001002047836 */ /* 0x040fe20000000000 */
[----:B------:R-:W-:Y:S01]  /*0230*/  UMOV UR5, 0x50 ;  /* 0x0000005000057882 */ /* 0x000fe20000000000 */
[----:B------:R-:W-:Y:S01]  /*0240*/  SHF.L.U32 R3, R3, R2, RZ ;  /* 0x0000000203037219 */ /* 0x000fe200000006ff */
[----:B------:R-:W-:Y:S01]  /*0250*/  ULEA UR5, UR6, UR5, 0x18 ;  /* 0x0000000506057291 */ /* 0x000fe2000f8ec0ff */
[----:B------:R-:W-:Y:S01]  /*0260*/  IMAD.SHL.U32 R2, R2, 0x20, RZ ;  /* 0x0000002002027824 */ /* 0x000fe200078e00ff */
[----:B------:R-:W-:-:S04]  /*0270*/  SHF.L.U32 R4, R5, R4, RZ ;  /* 0x0000000405047219 */ /* 0x000fc800000006ff */
[----:B------:R-:W-:-:S05]  /*0280*/  LOP3.LUT R3, R4, R3, RZ, 0xfc, !PT ;  /* 0x0000000304037212 */ /* 0x000fca00078efcff */
[----:B------:R2:W-:Y:S04]  /*0290*/  ATOMS.OR RZ, [UR5], R3 ;  /* 0x00000003ffff798c */ /* 0x0005e8000b000005 */
[----:B------:R2:W-:Y:S01]  /*02a0*/  STS [UR4], R2 ;  /* 0x00000002ff007988 */ /* 0x0005e20008000804 */
[----:B------:R-:W-:Y:S05]  /*02b0*/  BRA `(.L_x_2) ;  /* 0x0000000000107947 */ /* 0x000fea0003800000 */
.L_x_1:
[----:B------:R-:W-:Y:S01]  /*02c0*/  IMAD.MOV.U32 R3, RZ, RZ, -0x1 ;  /* 0xffffffffff037424 */ /* 0x000fe200078e00ff */
[----:B------:R-:W-:-:S04]  /*02d0*/  MOV R2, 0x300 ;  /* 0x0000030000027802 */ /* 0x000fc80000000f00 */
[----:B------:R2:W-:Y:S03]  /*02e0*/  STS [UR4], R3 ;  /* 0x00000003ff007988 */ /* 0x0005e60008000804 */
[----:B-12---:R-:W-:Y:S05]  /*02f0*/  CALL.REL.NOINC `($__internal_1_$__cuda_sm10x_tcgen05_guardrail_trap_phase_invalid_during_alloc) ;  /* 0x0000002400847944 */ /* 0x006fea0003c00000 */
.L_x_2:
[----:B------:R-:W-:Y:S05]  /*0300*/  WARPSYNC.ALL ;  /* 0x0000000000007948 */ /* 0x000fea0003800000 */
[----:B------:R-:W-:Y:S01]  /*0310*/  NOP ;  /* 0x0000000000007918 */ /* 0x000fe20000000000 */
.L_x_0:
[----:B------:R-:W3:Y:S08]  /*0320*/  S2UR UR4, SR_CgaCtaId ;  /* 0x00000000000479c3 */ /* 0x000ef00000008800 */
[----:B------:R-:W-:Y:S01]  /*0330*/  BAR.SYNC.DEFER_BLOCKING 0x0 ;  /* 0x0000000000007b1d */ /* 0x000fe20000010000 */
[----:B------:R-:W-:-:S05]  /*0340*/  LOP3.LUT R68, R0, 0x7f, RZ, 0xc0, !PT ;  /* 0x0000007f00447812 */ /* 0x000fca00078ec0ff */
[----:B------:R-:W-:Y:S02]  /*0350*/  UMOV UR8, 0x400 ;  /* 0x0000040000087882 */ /* 0x000fe40000000000 */
[----:B--2---:R-:W2:Y:S08]  /*0360*/  LDC R3, c[0x0][0x398] ;  /* 0x0000e600ff037b82 */ /* 0x004eb00000000800 */
[----:B------:R-:W4:Y:S01]  /*0370*/  LDC R10, c[0x0][0x3a0] ;  /* 0x0000e800ff0a7b82 */ /* 0x000f220000000800 */
[----:B---3--:R-:W-:-:S07]  /*0380*/  ULEA UR8, UR4, UR8, 0x18 ;  /* 0x0000000804087291 */ /* 0x008fce000f8ec0ff */
[----:B------:R-:W3:Y:S02]  /*0390*/  S2UR UR11, SR_CTAID.Y ;  /* 0x00000000000b79c3 */ /* 0x000ee40000002600 */
[----:B------:R-:W5:Y:S06]  /*03a0*/  LDS R4, [UR8] ;  /* 0x00000008ff047984 */ /* 0x000f6c0008000800 */
[----:B------:R-:W-:Y:S06]  /*03b0*/  BAR.SYNC.DEFER_BLOCKING 0x0 ;  /* 0x0000000000007b1d */ /* 0x000fec0000010000 */
[----:B------:R-:W-:Y:S05]  /*03c0*/  @P2 BRA `(.L_x_5) ;  /* 0x0000000000182947 */ /* 0x000fea0003800000 */
[----:B------:R-:W-:Y:S01]  /*03d0*/  ELECT P0, URZ, PT ;  /* 0x0000000000ff782f */ /* 0x000fe20003800000 */
[----:B------:R-:W-:Y:S01]  /*03e0*/  IMAD.MOV.U32 R2, RZ, RZ, 0x1 ;  /* 0x00000001ff027424 */ /* 0x000fe200078e00ff */
[----:B------:R-:W-:Y:S01]  /*03f0*/  UMOV UR5, 0x40 ;  /* 0x0000004000057882 */ /* 0x000fe20000000000 */
[----:B------:R-:W-:Y:S01]  /*0400*/  UVIRTCOUNT.DEALLOC.SMPOOL 0x80 ;  /* 0x000000800000784c */ /* 0x000fe20000000000 */
[----:B------:R-:W-:-:S09]  /*0410*/  ULEA UR5, UR4, UR5, 0x18 ;  /* 0x0000000504057291 */ /* 0x000fd2000f8ec0ff */
[----:B------:R5:W-:Y:S03]  /*0420*/  @P0 STS.U8 [UR5], R2 ;  /* 0x00000002ff000988 */ /* 0x000be60008000005 */
.L_x_5:
[----:B------:R-:W5:Y:S01]  /*0430*/  S2UR UR4, SR_CTAID.Z ;  /* 0x00000000000479c3 */ /* 0x000f620000002700 */
[----:B------:R-:W4:Y:S01]  /*0440*/  LDCU UR5, c[0x0][0x370] ;  /* 0x00006e00ff0577ac */ /* 0x000f220008000800 */
[C---:B------:R-:W-:Y:S01]  /*0450*/  ISETP.GE.U32.AND P0, PT, R68.reuse, 0x20, PT ;  /* 0x000000204400780c */ /* 0x040fe20003f06070 */
[----:B--2--5:R-:W-:Y:S01]  /*0460*/  VIADD R2, R3, 0xffffffff ;  /* 0xffffffff03027836 */ /* 0x024fe20000000000 */
[C---:B------:R-:W-:Y:S01]  /*0470*/  ISETP.NE.U32.AND P3, PT, R68.reuse, RZ, PT ;  /* 0x000000ff4400720c */ /* 0x040fe20003f65070 */
[----:B------:R-:W2:Y:S01]  /*0480*/  LDCU UR6, c[0x0][0x374] ;  /* 0x00006e80ff0677ac */ /* 0x000ea20008000800 */
[----:B------:R-:W-:Y:S01]  /*0490*/  LEA R11, R68, UR8, 0x2 ;  /* 0x00000008440b7c11 */ /* 0x000fe2000f8e10ff */
[----:B----4-:R-:W-:Y:S01]  /*04a0*/  VIADD R12, R10, 0xffffffff ;  /* 0xffffffff0a0c7836 */ /* 0x010fe20000000000 */
[----:B------:R-:W4:Y:S01]  /*04b0*/  S2UR UR9, SR_CTAID.X ;  /* 0x00000000000979c3 */ /* 0x000f220000002500 */
[----:B------:R-:W5:Y:S01]  /*04c0*/  LDCU.64 UR14, c[0x0][0x3c0] ;  /* 0x00007800ff0e77ac */ /* 0x000f620008000a00 */
[----:B------:R-:W-:Y:S01]  /*04d0*/  R2UR UR27, R4 ;  /* 0x00000000041b72ca */ /* 0x000fe200000e0000 */
[----:B------:R-:W-:Y:S04]  /*04e0*/  BSSY.RECONVERGENT B0, `(.L_x_6) ;  /* 0x0000011000007945 */ /* 0x000fe80003800200 */
[----:B------:R3:W-:Y:S01]  /*04f0*/  @!P0 STS [R11], RZ ;  /* 0x000000ff0b008388 */ /* 0x0007e20000000800 */
[----:B------:R-:W-:-:S03]  /*0500*/  NOP ;  /* 0x0000000000007918 */ /* 0x000fc60000000000 */
[----:B------:R3:W-:Y:S02]  /*0510*/  @!P3 STS [UR8+0x24], R2 ;  /* 0x00002402ff00b988 */ /* 0x0007e40008000808 */
[----:B--23--:R-:W-:Y:S02]  /*0520*/  UIMAD UR4, UR4, UR6, UR11 ;  /* 0x00000006040472a4 */ /* 0x00cfe4000f8e020b */
[----:B------:R2:W-:Y:S02]  /*0530*/  @!P3 STS [UR8+0x20], R12 ;  /* 0x0000200cff00b988 */ /* 0x0005e40008000808 */
[----:B----4-:R-:W-:-:S04]  /*0540*/  UIMAD UR4, UR4, UR5, UR9 ;  /* 0x00000005040472a4 */ /* 0x010fc8000f8e0209 */
[----:B------:R-:W-:-:S04]  /*0550*/  UIMAD UR4, UR4, 0x180, URZ ;  /* 0x00000180040478a4 */ /* 0x000fc8000f8e02ff */
[----:B-----5:R-:W-:-:S04]  /*0560*/  UIADD3 UR12, UP0, UPT, UR4, UR14, URZ ;  /* 0x0000000e040c7290 */ /* 0x020fc8000ff1e0ff */
[----:B------:R-:W-:Y:S01]  /*0570*/  ULEA.HI.X.SX32 UR13, UR4, UR15, 0x1, UP0 ;  /* 0x0000000f040d7291 */ /* 0x000fe200080f0eff */
[----:B--2---:R-:W-:Y:S11]  /*0580*/  @P3 BRA `(.L_x_7) ;  /* 0x0000000000183947 */ /* 0x004ff60003800000 */
[----:B------:R-:W2:Y:S01]  /*0590*/  LDS R3, [UR8+0x8] ;  /* 0x00000808ff037984 */ /* 0x000ea20008000800 */
[----:B------:R-:W3:Y:S01]  /*05a0*/  LDC.64 R6, c[0x0][0x380] ;  /* 0x0000e000ff067b82 */ /* 0x000ee20000000a00 */
[----:B------:R-:W-:Y:S02]  /*05b0*/  IMAD.MOV.U32 R4, RZ, RZ, 0x70 ;  /* 0x00000070ff047424 */ /* 0x000fe400078e00ff */
[----:B---3--:R3:W-:Y:S03]  /*05c0*/  STS.64 [UR8], R6 ;  /* 0x00000006ff007988 */ /* 0x0087e60008000a08 */
[----:B--2---:R-:W-:-:S05]  /*05d0*/  LOP3.LUT R3, R3, 0x10, R4, 0xd8, !PT ;  /* 0x0000001003037812 */ /* 0x004fca00078ed804 */
[----:B------:R3:W-:Y:S02]  /*05e0*/  STS [UR8+0x8], R3 ;  /* 0x00000803ff007988 */ /* 0x0007e40008000808 */
.L_x_7:
[----:B------:R-:W-:Y:S05]  /*05f0*/  BSYNC.RECONVERGENT B0 ;  /* 0x0000000000007941 */ /* 0x000fea0003800200 */
.L_x_6:
[----:B------:R-:W-:Y:S04]  /*0600*/  BSSY.RECONVERGENT B0, `(.L_x_8) ;  /* 0x000000a000007945 */ /* 0x000fe80003800200 */
[----:B------:R-:W-:Y:S05]  /*0610*/  @P3 BRA `(.L_x_9) ;  /* 0x0000000000203947 */ /* 0x000fea0003800000 */
[----:B---3--:R-:W2:Y:S01]  /*0620*/  LDS R3, [UR8+0x34] ;  /* 0x00003408ff037984 */ /* 0x008ea20008000800 */
[----:B------:R-:W-:Y:S02]  /*0630*/  IMAD.MOV.U32 R4, RZ, RZ, 0x3f000000 ;  /* 0x3f000000ff047424 */ /* 0x000fe400078e00ff */
[----:B------:R-:W-:Y:S01]  /*0640*/  @!P3 IMAD.MOV.U32 R5, RZ, RZ, 0x3f ;  /* 0x0000003fff05b424 */ /* 0x000fe200078e00ff */
[----:B------:R-:W3:Y:S02]  /*0650*/  @!P3 LDS R6, [UR8+0x38] ;  /* 0x00003808ff06b984 */ /* 0x000ee40008000800 */
[----:B--2---:R-:W-:Y:S02]  /*0660*/  LOP3.LUT R3, R3, 0xff000000, R4, 0xb8, !PT ;  /* 0xff00000003037812 */ /* 0x004fe400078eb804 */
[----:B---3--:R-:W-:-:S03]  /*0670*/  @!P3 LOP3.LUT R4, R6, 0xff, R5, 0xb8, !PT ;  /* 0x000000ff0604b812 */ /* 0x008fc600078eb805 */
[----:B------:R2:W-:Y:S04]  /*0680*/  STS [UR8+0x34], R3 ;  /* 0x00003403ff007988 */ /* 0x0005e80008000808 */
[----:B------:R2:W-:Y:S02]  /*0690*/  @!P3 STS [UR8+0x38], R4 ;  /* 0x00003804ff00b988 */ /* 0x0005e40008000808 */
.L_x_9:
[----:B------:R-:W-:Y:S05]  /*06a0*/  BSYNC.RECONVERGENT B0 ;  /* 0x0000000000007941 */ /* 0x000fea0003800200 */
.L_x_8:
[----:B------:R-:W-:Y:S04]  /*06b0*/  BSSY.RECONVERGENT B0, `(.L_x_10) ;  /* 0x000000e000007945 */ /* 0x000fe80003800200 */
[----:B------:R-:W-:Y:S05]  /*06c0*/  @P3 BRA `(.L_x_11) ;  /* 0x0000000000303947 */ /* 0x000fea0003800000 */
[----:B--2---:R-:W2:Y:S01]  /*06d0*/  LDS R4, [UR8+0x34] ;  /* 0x00003408ff047984 */ /* 0x004ea20008000800 */
[----:B------:R-:W4:Y:S03]  /*06e0*/  LDC.64 R8, c[0x0][0x3a8] ;  /* 0x0000ea00ff087b82 */ /* 0x000f260000000a00 */
[----:B---3--:R-:W3:Y:S01]  /*06f0*/  LDS R3, [UR8+0x1c] ;  /* 0x00001c08ff037984 */ /* 0x008ee20008000800 */
[C---:B----4-:R-:W-:Y:S01]  /*0700*/  SHF.L.U64.HI R6, R8.reuse, 0x1, R9 ;  /* 0x0000000108067819 */ /* 0x050fe20000010209 */
[----:B------:R-:W-:-:S03]  /*0710*/  IMAD.SHL.U32 R5, R8, 0x2, RZ ;  /* 0x0000000208057824 */ /* 0x000fc600078e00ff */
[--C-:B------:R-:W-:Y:S02]  /*0720*/  SHF.R.U32.HI R8, RZ, 0x4, R6.reuse ;  /* 0x00000004ff087819 */ /* 0x100fe40000011606 */
[----:B------:R-:W-:-:S05]  /*0730*/  SHF.R.U64 R5, R5, 0x4, R6 ;  /* 0x0000000405057819 */ /* 0x000fca0000001206 */
[----:B------:R4:W-:Y:S01]  /*0740*/  STS [UR8+0xc], R5 ;  /* 0x00000c05ff007988 */ /* 0x0009e20008000808 */
[----:B--2---:R-:W-:Y:S02]  /*0750*/  LOP3.LUT R4, R4, 0x7, RZ, 0xb8, !PT ;  /* 0x0000000704047812 */ /* 0x004fe400078eb8ff */
[----:B---3--:R-:W-:-:S03]  /*0760*/  LOP3.LUT R3, R3, 0xf, R8, 0xb8, !PT ;  /* 0x0000000f03037812 */ /* 0x008fc600078eb808 */
[----:B------:R4:W-:Y:S04]  /*0770*/  STS [UR8+0x34], R4 ;  /* 0x00003404ff007988 */ /* 0x0009e80008000808 */
[----:B------:R4:W-:Y:S02]  /*0780*/  STS [UR8+0x1c], R3 ;  /* 0x00001c03ff007988 */ /* 0x0009e40008000808 */
.L_x_11:
[----:B------:R-:W-:Y:S05]  /*0790*/  BSYNC.RECONVERGENT B0 ;  /* 0x0000000000007941 */ /* 0x000fea0003800200 */
.L_x_10:
[----:B------:R-:W-:Y:S04]  /*07a0*/  BSSY.RECONVERGENT B1, `(.L_x_12) ;  /* 0x000001a000017945 */ /* 0x000fe80003800200 */
[----:B------:R-:W-:Y:S04]  /*07b0*/  BSSY.RELIABLE B0, `(.L_x_13) ;  /* 0x0000015000007945 */ /* 0x000fe80003800100 */
[----:B------:R-:W-:Y:S05]  /*07c0*/  @P3 BRA `(.L_x_14) ;  /* 0x0000000000203947 */ /* 0x000fea0003800000 */
[----:B--234-:R-:W2:Y:S02]  /*07d0*/  LDS R3, [UR8+0x34] ;  /* 0x00003408ff037984 */ /* 0x01cea40008000800 */
[----:B--2---:R-:W-:-:S05]  /*07e0*/  LOP3.LUT R3, R3, 0x38, RZ, 0xb8, !PT ;  /* 0x0000003803037812 */ /* 0x004fca00078eb8ff */
[----:B------:R2:W-:Y:S01]  /*07f0*/  STS [UR8+0x34], R3 ;  /* 0x00003403ff007988 */ /* 0x0005e20008000808 */
[----:B------:R-:W-:Y:S05]  /*0800*/  @P3 BRA `(.L_x_15) ;  /* 0x0000000000203947 */ /* 0x000fea0003800000 */
[----:B--2---:R-:W2:Y:S01]  /*0810*/  LDS R3, [UR8+0x8] ;  /* 0x00000808ff037984 */ /* 0x004ea20008000800 */
[----:B------:R-:W-:-:S05]  /*0820*/  IMAD.MOV.U32 R4, RZ, RZ, 0x780 ;  /* 0x00000780ff047424 */ /* 0x000fca00078e00ff */
[----:B--2---:R-:W-:-:S05]  /*0830*/  LOP3.LUT R3, R3, 0x300, R4, 0xd8, !PT ;  /* 0x0000030003037812 */ /* 0x004fca00078ed804 */
[----:B------:R5:W-:Y:S02]  /*0840*/  STS [UR8+0x8], R3 ;  /* 0x00000803ff007988 */ /* 0x000be40008000808 */
.L_x_14:
[----:B------:R-:W-:Y:S05]  /*0850*/  @P3 BRA `(.L_x_16) ;  /* 0x0000000000283947 */ /* 0x000fea0003800000 */
[----:B--2345:R-:W2:Y:S02]  /*0860*/  LDS R3, [UR8+0x8] ;  /* 0x00000808ff037984 */ /* 0x03cea40008000800 */
[----:B--2---:R-:W-:-:S05]  /*0870*/  LOP3.LUT R3, R3, 0x1800, RZ, 0xb8, !PT ;  /* 0x0000180003037812 */ /* 0x004fca00078eb8ff */
[----:B------:R3:W-:Y:S02]  /*0880*/  STS [UR8+0x8], R3 ;  /* 0x00000803ff007988 */ /* 0x0007e40008000808 */
.L_x_15:
[----:B------:R-:W-:Y:S05]  /*0890*/  @P3 BREAK.RELIABLE B0 ;  /* 0x0000000000003942 */ /* 0x000fea0003800100 */
[----:B------:R-:W-:Y:S05]  /*08a0*/  @P3 BRA `(.L_x_17) ;  /* 0x0000000000243947 */ /* 0x000fea0003800000 */
[----:B------:R-:W4:Y:S01]  /*08b0*/  LDS R4, [UR8+0x8] ;  /* 0x00000808ff047984 */ /* 0x000f220008000800 */
[----:B--23--:R-:W-:-:S05]  /*08c0*/  IMAD.MOV.U32 R3, RZ, RZ, 0x6000 ;  /* 0x00006000ff037424 */ /* 0x00cfca00078e00ff */
[----:B----4-:R-:W-:-:S04]  /*08d0*/  LOP3.LUT R3, R4, 0x6000, R3, 0xd8, !PT ;  /* 0x0000600004037812 */ /* 0x010fc800078ed803 */
[----:B------:R-:W-:-:S05]  /*08e0*/  LOP3.LUT R3, R3, 0x400000, RZ, 0xb8, !PT ;  /* 0x0040000003037812 */ /* 0x000fca00078eb8ff */
[----:B------:R2:W-:Y:S02]  /*08f0*/  STS [UR8+0x8], R3 ;  /* 0x00000803ff007988 */ /* 0x0005e40008000808 */
.L_x_16:
[----:B------:R-:W-:Y:S05]  /*0900*/  BSYNC.RELIABLE B0 ;  /* 0x0000000000007941 */ /* 0x000fea0003800100 */
.L_x_13:
[----:B--2345:R-:W2:Y:S02]  /*0910*/  @!P3 LDS R3, [UR8+0x8] ;  /* 0x00000808ff03b984 */ /* 0x03cea40008000800 */
[----:B--2---:R-:W-:-:S05]  /*0920*/  @!P3 LOP3.LUT R3, R3, 0x8000, RZ, 0xb8, !PT ;  /* 0x000080000303b812 */ /* 0x004fca00078eb8ff */
[----:B------:R4:W-:Y:S02]  /*0930*/  @!P3 STS [UR8+0x8], R3 ;  /* 0x00000803ff00b988 */ /* 0x0009e40008000808 */
.L_x_17:
[----:B------:R-:W-:Y:S05]  /*0940*/  BSYNC.RECONVERGENT B1 ;  /* 0x0000000000017941 */ /* 0x000fea0003800200 */
.L_x_12:
[----:B------:R-:W-:Y:S05]  /*0950*/  WARPSYNC.ALL ;  /* 0x0000000000007948 */ /* 0x000fea0003800000 */
[----:B------:R-:W-:Y:S01]  /*0960*/  NOP ;  /* 0x0000000000007918 */ /* 0x000fe20000000000 */
[----:B------:R-:W-:Y:S05]  /*0970*/  @P0 BRA `(.L_x_18) ;  /* 0x0000000000300947 */ /* 0x000fea0003800000 */
[----:B--234-:R-:W2:Y:S01]  /*0980*/  S2R R3, SR_LANEID ;  /* 0x0000000000037919 */ /* 0x01cea20000000000 */
[----:B------:R-:W-:Y:S05]  /*0990*/  WARPSYNC.ALL ;  /* 0x0000000000007948 */ /* 0x000fea0003800000 */
[----:B------:R-:W-:Y:S01]  /*09a0*/  NOP ;  /* 0x0000000000007918 */ /* 0x000fe20000000000 */
[----:B--2---:R-:W-:-:S05]  /*09b0*/  IMAD.SHL.U32 R3, R3, 0x4, RZ ;  /* 0x0000000403037824 */ /* 0x004fca00078e00ff */
[----:B------:R-:W2:Y:S01]  /*09c0*/  LDS R7, [R3+UR8] ;  /* 0x0000000803077984 */ /* 0x000ea20008000800 */
[----:B------:R-:W-:-:S05]  /*09d0*/  IADD3 R4, P1, PT, R3, UR12, RZ ;  /* 0x0000000c03047c10 */ /* 0x000fca000ff3e0ff */
[----:B------:R-:W-:-:S05]  /*09e0*/  IMAD.X R5, RZ, RZ, UR13, P1 ;  /* 0x0000000dff057e24 */ /* 0x000fca00088e06ff */
[----:B--2---:R5:W2:Y:S01]  /*09f0*/  ATOMG.E.EXCH.STRONG.GPU PT, RZ, [R4], R7 ;  /* 0x0000000704ff73a8 */ /* 0x004aa200041ee100 */
[----:B------:R-:W-:-:S04]  /*0a00*/  DEPBAR {5,4,3,2,1,0} ;  /* 0x0000003f0000791a */ /* 0x000fc80000000000 */
[----:B------:R-:W3:Y:S02]  /*0a10*/  CCTL.E.C.LDCU.IV.DEEP [UR12] ;  /* 0x000000000c007540 */ /* 0x000ee40009c08000 */
[----:B---3--:R5:W-:Y:S01]  /*0a20*/  UTMACCTL.IV [UR12] ;  /* 0x000000000c0079b9 */ /* 0x008be20008000000 */
[----:B------:R-:W-:Y:S01]  /*0a30*/  NOP ;  /* 0x0000000000007918 */ /* 0x000fe20000000000 */
.L_x_18:
[----:B------:R-:W-:Y:S05]  /*0a40*/  @P0 BRA `(.L_x_19) ;  /* 0x00000000000c0947 */ /* 0x000fea0003800000 */
[----:B------:R0:W-:Y:S01]  /*0a50*/  UTMACMDFLUSH ;  /* 0x00000000000079b7 */ /* 0x0001e20000000000 */
[----:B------:R-:W-:Y:S05]  /*0a60*/  @P0 BRA `(.L_x_19) ;  /* 0x0000000000040947 */ /* 0x000fea0003800000 */
[----:B------:R-:W-:-:S04]  /*0a70*/  DEPBAR.LE SB0, 0x0 ;  /* 0x000080000000791a */ /* 0x000fc80000000000 */
.L_x_19:
[----:B------:R-:W-:Y:S05]  /*0a80*/  WARPSYNC.ALL ;  /* 0x0000000000007948 */ /* 0x000fea0003800000 */
[----:B------:R-:W-:Y:S01]  /*0a90*/  NOP ;  /* 0x0000000000007918 */ /* 0x000fe20000000000 */
[----:B--2---:R-:W-:Y:S06]  /*0aa0*/  BAR.SYNC.DEFER_BLOCKING 0x0 ;  /* 0x0000000000007b1d */ /* 0x004fec0000010000 */
[----:B------:R-:W-:Y:S02]  /*0ab0*/  BSSY.RECONVERGENT B1, `(.L_x_20) ;  /* 0x000000b000017945 */ /* 0x000fe40003800200 */
[----:B------:R-:W-:Y:S06]  /*0ac0*/  BAR.SYNC.DEFER_BLOCKING 0x0 ;  /* 0x0000000000007b1d */ /* 0x000fec0000010000 */
[----:B------:R2:W-:Y:S01]  /*0ad0*/  @!P0 STS [R11], RZ ;  /* 0x000000ff0b008388 */ /* 0x0005e20000000800 */
[----:B------:R-:W-:Y:S01]  /*0ae0*/  NOP ;  /* 0x0000000000007918 */ /* 0x000fe20000000000 */
[----:B------:R-:W-:Y:S05]  /*0af0*/  @P3 BRA `(.L_x_21) ;  /* 0x0000000000183947 */ /* 0x000fea0003800000 */
[----:B---34-:R-:W3:Y:S01]  /*0b00*/  LDS R3, [UR8+0x8] ;  /* 0x00000808ff037984 */ /* 0x018ee20008000800 */
[----:B-----5:R-:W4:Y:S01]  /*0b10*/  LDC.64 R6, c[0x0][0x388] ;  /* 0x0000e200ff067b82 */ /* 0x020f220000000a00 */
[----:B------:R-:W-:Y:S02]  /*0b20*/  IMAD.MOV.U32 R4, RZ, RZ, 0x70 ;  /* 0x00000070ff047424 */ /* 0x000fe400078e00ff */
[----:B----4-:R4:W-:Y:S03]  /*0b30*/  STS.64 [UR8], R6 ;  /* 0x00000006ff007988 */ /* 0x0109e60008000a08 */
[----:B---3--:R-:W-:-:S05]  /*0b40*/  LOP3.LUT R3, R3, 0x10, R4, 0xd8, !PT ;  /* 0x0000001003037812 */ /* 0x008fca00078ed804 */
[----:B------:R4:W-:Y:S02]  /*0b50*/  STS [UR8+0x8], R3 ;  /* 0x00000803ff007988 */ /* 0x0009e40008000808 */
.L_x_21:
[----:B-----5:R-:W-:Y:S05]  /*0b60*/  BSYNC.RECONVERGENT B1 ;  /* 0x0000000000017941 */ /* 0x020fea0003800200 */
.L_x_20:
[----:B------:R-:W-:Y:S04]  /*0b70*/  BSSY.RECONVERGENT B2, `(.L_x_22) ;  /* 0x000000f000027945 */ /* 0x000fe80003800200 */
[----:B------:R-:W-:Y:S04]  /*0b80*/  BSSY.RELIABLE B1, `(.L_x_23) ;  /* 0x000000c000017945 */ /* 0x000fe80003800100 */
[----:B------:R-:W-:Y:S05]  /*0b90*/  @P3 BRA `(.L_x_24) ;  /* 0x0000000000283947 */ /* 0x000fea0003800000 */
[----:B---34-:R-:W3:Y:S01]  /*0ba0*/  LDS R3, [UR8+0x34] ;  /* 0x00003408ff037984 */ /* 0x018ee20008000800 */
[----:B------:R-:W-:Y:S01]  /*0bb0*/  IMAD.MOV.U32 R4, RZ, RZ, 0x3f000000 ;  /* 0x3f000000ff047424 */ /* 0x000fe200078e00ff */
[----:B------:R-:W-:Y:S05]  /*0bc0*/  @P3 BREAK.RELIABLE B1 ;  /* 0x0000000000013942 */ /* 0x000fea0003800100 */
[----:B---3--:R-:W-:-:S05]  /*0bd0*/  LOP3.LUT R3, R3, 0xff000000, R4, 0xb8, !PT ;  /* 0xff00000003037812 */ /* 0x008fca00078eb804 */
[----:B------:R3:W-:Y:S01]  /*0be0*/  STS [UR8+0x34], R3 ;  /* 0x00003403ff007988 */ /* 0x0007e20008000808 */
[----:B------:R-:W-:Y:S05]  /*0bf0*/  @P3 BRA `(.L_x_25) ;  /* 0x0000000000183947 */ /* 0x000fea0003800000 */
[----:B------:R-:W4:Y:S01]  /*0c00*/  LDS R4, [UR8+0x38] ;  /* 0x00003808ff047984 */ /* 0x000f220008000800 */
[----:B---3--:R-:W-:-:S05]  /*0c10*/  IMAD.MOV.U32 R3, RZ, RZ, 0x7f ;  /* 0x0000007fff037424 */ /* 0x008fca00078e00ff */
[----:B----4-:R-:W-:-:S05]  /*0c20*/  LOP3.LUT R3, R4, 0xff, R3, 0xb8, !PT ;  /* 0x000000ff04037812 */ /* 0x010fca00078eb803 */
[----:B------:R5:W-:Y:S02]  /*0c30*/  STS [UR8+0x38], R3 ;  /* 0x00003803ff007988 */ /* 0x000be40008000808 */
.L_x_24:
[----:B------:R-:W-:Y:S05]  /*0c40*/  BSYNC.RELIABLE B1 ;  /* 0x0000000000017941 */ /* 0x000fea0003800100 */
.L_x_23:
[----:B------:R2:W-:Y:S02]  /*0c50*/  @!P3 STS [UR8+0x20], R12 ;  /* 0x0000200cff00b988 */ /* 0x0005e40008000808 */
.L_x_25:
[----:B------:R-:W-:Y:S05]  /*0c60*/  BSYNC.RECONVERGENT B2 ;  /* 0x0000000000027941 */ /* 0x000fea0003800200 */
.L_x_22:
[----:B------:R-:W-:Y:S05]  /*0c70*/  WARPSYNC.ALL ;  /* 0x0000000000007948 */ /* 0x000fea0003800000 */
[----:B------:R-:W-:Y:S01]  /*0c80*/  NOP ;  /* 0x0000000000007918 */ /* 0x000fe20000000000 */
[----:B---345:R-:W3:Y:S01]  /*0c90*/  LDC R3, c[0x0][0x39c] ;  /* 0x0000e700ff037b82 */ /* 0x038ee20000000800 */
[----:B------:R-:W-:Y:S01]  /*0ca0*/  BSSY.RECONVERGENT B2, `(.L_x_26) ;  /* 0x0000010000027945 */ /* 0x000fe20003800200 */
[----:B---3--:R-:W-:-:S05]  /*0cb0*/  VIADD R3, R3, 0xffffffff ;  /* 0xffffffff03037836 */ /* 0x008fca0000000000 */
[----:B------:R3:W-:Y:S01]  /*0cc0*/  @!P3 STS [UR8+0x24], R3 ;  /* 0x00002403ff00b988 */ /* 0x0007e20008000808 */
[----:B------:R-:W-:Y:S05]  /*0cd0*/  @P3 BRA `(.L_x_27) ;  /* 0x0000000000303947 */ /* 0x000fea0003800000 */
[----:B------:R-:W4:Y:S01]  /*0ce0*/  LDS R5, [UR8+0x34] ;  /* 0x00003408ff057984 */ /* 0x000f220008000800 */
[----:B------:R-:W5:Y:S03]  /*0cf0*/  LDC.64 R6, c[0x0][0x3b0] ;  /* 0x0000ec00ff067b82 */ /* 0x000f660000000a00 */
[----:B------:R-:W2:Y:S01]  /*0d00*/  LDS R4, [UR8+0x1c] ;  /* 0x00001c08ff047984 */ /* 0x000ea20008000800 */
[C---:B-----5:R-:W-:Y:S01]  /*0d10*/  SHF.L.U64.HI R7, R6.reuse, 0x1, R7 ;  /* 0x0000000106077819 */ /* 0x060fe20000010207 */
[----:B------:R-:W-:-:S03]  /*0d20*/  IMAD.SHL.U32 R6, R6, 0x2, RZ ;  /* 0x0000000206067824 */ /* 0x000fc600078e00ff */
[--C-:B------:R-:W-:Y:S02]  /*0d30*/  SHF.R.U32.HI R9, RZ, 0x4, R7.reuse ;  /* 0x00000004ff097819 */ /* 0x100fe40000011607 */
[----:B------:R-:W-:-:S05]  /*0d40*/  SHF.R.U64 R6, R6, 0x4, R7 ;  /* 0x0000000406067819 */ /* 0x000fca0000001207 */
[----:B------:R5:W-:Y:S01]  /*0d50*/  STS [UR8+0xc], R6 ;  /* 0x00000c06ff007988 */ /* 0x000be20008000808 */
[----:B----4-:R-:W-:Y:S02]  /*0d60*/  LOP3.LUT R5, R5, 0x7, RZ, 0xb8, !PT ;  /* 0x0000000705057812 */ /* 0x010fe400078eb8ff */
[----:B--2---:R-:W-:-:S03]  /*0d70*/  LOP3.LUT R4, R4, 0xf, R9, 0xb8, !PT ;  /* 0x0000000f04047812 */ /* 0x004fc600078eb809 */
[----:B------:R5:W-:Y:S04]  /*0d80*/  STS [UR8+0x34], R5 ;  /* 0x00003405ff007988 */ /* 0x000be80008000808 */
[----:B------:R5:W-:Y:S02]  /*0d90*/  STS [UR8+0x1c], R4 ;  /* 0x00001c04ff007988 */ /* 0x000be40008000808 */
.L_x_27:
[----:B------:R-:W-:Y:S05]  /*0da0*/  BSYNC.RECONVERGENT B2 ;  /* 0x0000000000027941 */ /* 0x000fea0003800200 */
.L_x_26:
[----:B------:R-:W-:Y:S04]  /*0db0*/  BSSY.RECONVERGENT B3, `(.L_x_28) ;  /* 0x000001a000037945 */ /* 0x000fe80003800200 */
[----:B------:R-:W-:Y:S04]  /*0dc0*/  BSSY.RELIABLE B2, `(.L_x_29) ;  /* 0x0000015000027945 */ /* 0x000fe80003800100 */
[----:B------:R-:W-:Y:S05]  /*0dd0*/  @P3 BRA `(.L_x_30) ;  /* 0x0000000000203947 */ /* 0x000fea0003800000 */
[----:B-----5:R-:W4:Y:S02]  /*0de0*/  LDS R4, [UR8+0x34] ;  /* 0x00003408ff047984 */ /* 0x020f240008000800 */
[----:B----4-:R-:W-:-:S05]  /*0df0*/  LOP3.LUT R4, R4, 0x38, RZ, 0xb8, !PT ;  /* 0x0000003804047812 */ /* 0x010fca00078eb8ff */
[----:B------:R4:W-:Y:S01]  /*0e00*/  STS [UR8+0x34], R4 ;  /* 0x00003404ff007988 */ /* 0x0009e20008000808 */
[----:B------:R-:W-:Y:S05]  /*0e10*/  @P3 BRA `(.L_x_31) ;  /* 0x0000000000203947 */ /* 0x000fea0003800000 */
[----:B----4-:R-:W4:Y:S01]  /*0e20*/  LDS R4, [UR8+0x8] ;  /* 0x00000808ff047984 */ /* 0x010f220008000800 */
[----:B------:R-:W-:-:S05]  /*0e30*/  IMAD.MOV.U32 R5, RZ, RZ, 0x780 ;  /* 0x00000780ff057424 */ /* 0x000fca00078e00ff */
[----:B----4-:R-:W-:-:S05]  /*0e40*/  LOP3.LUT R4, R4, 0x300, R5, 0xd8, !PT ;  /* 0x0000030004047812 */ /* 0x010fca00078ed805 */
[----:B------:R4:W-:Y:S02]  /*0e50*/  STS [UR8+0x8], R4 ;  /* 0x00000804ff007988 */ /* 0x0009e40008000808 */
.L_x_30:
[----:B------:R-:W-:Y:S05]  /*0e60*/  @P3 BRA `(.L_x_32) ;  /* 0x0000000000283947 */ /* 0x000fea0003800000 */
[----:B----45:R-:W4:Y:S02]  /*0e70*/  LDS R4, [UR8+0x8] ;  /* 0x00000808ff047984 */ /* 0x030f240008000800 */
[----:B----4-:R-:W-:-:S05]  /*0e80*/  LOP3.LUT R4, R4, 0x1800, RZ, 0xb8, !PT ;  /* 0x0000180004047812 */ /* 0x010fca00078eb8ff */
[----:B------:R5:W-:Y:S02]  /*0e90*/  STS [UR8+0x8], R4 ;  /* 0x00000804ff007988 */ /* 0x000be40008000808 */
.L_x_31:
[----:B------:R-:W-:Y:S05]  /*0ea0*/  @P3 BREAK.RELIABLE B2 ;  /* 0x0000000000023942 */ /* 0x000fea0003800100 */
[----:B------:R-:W-:Y:S05]  /*0eb0*/  @P3 BRA `(.L_x_33) ;  /* 0x0000000000243947 */ /* 0x000fea0003800000 */
[----:B----45:R-:W4:Y:S01]  /*0ec0*/  LDS R4, [UR8+0x8] ;  /* 0x00000808ff047984 */ /* 0x030f220008000800 */
[----:B------:R-:W-:-:S05]  /*0ed0*/  IMAD.MOV.U32 R5, RZ, RZ, 0x6000 ;  /* 0x00006000ff057424 */ /* 0x000fca00078e00ff */
[----:B----4-:R-:W-:-:S04]  /*0ee0*/  LOP3.LUT R4, R4, 0x6000, R5, 0xd8, !PT ;  /* 0x0000600004047812 */ /* 0x010fc800078ed805 */
[----:B------:R-:W-:-:S05]  /*0ef0*/  LOP3.LUT R4, R4, 0x400000, RZ, 0xb8, !PT ;  /* 0x0040000004047812 */ /* 0x000fca00078eb8ff */
[----:B------:R4:W-:Y:S02]  /*0f00*/  STS [UR8+0x8], R4 ;  /* 0x00000804ff007988 */ /* 0x0009e40008000808 */
.L_x_32:
[----:B------:R-:W-:Y:S05]  /*0f10*/  BSYNC.RELIABLE B2 ;  /* 0x0000000000027941 */ /* 0x000fea0003800100 */
.L_x_29:
[----:B----45:R-:W4:Y:S02]  /*0f20*/  @!P3 LDS R4, [UR8+0x8] ;  /* 0x00000808ff04b984 */ /* 0x030f240008000800 */
[----:B----4-:R-:W-:-:S05]  /*0f30*/  @!P3 LOP3.LUT R4, R4, 0x8000, RZ, 0xb8, !PT ;  /* 0x000080000404b812 */ /* 0x010fca00078eb8ff */
[----:B------:R4:W-:Y:S02]  /*0f40*/  @!P3 STS [UR8+0x8], R4 ;  /* 0x00000804ff00b988 */ /* 0x0009e40008000808 */
.L_x_33:
[----:B------:R-:W-:Y:S05]  /*0f50*/  BSYNC.RECONVERGENT B3 ;  /* 0x0000000000037941 */ /* 0x000fea0003800200 */
.L_x_28:
[----:B------:R-:W-:Y:S05]  /*0f60*/  WARPSYNC.ALL ;  /* 0x0000000000007948 */ /* 0x000fea0003800000 */
[----:B------:R-:W-:Y:S01]  /*0f70*/  NOP ;  /* 0x0000000000007918 */ /* 0x000fe20000000000 */
[----:B------:R-:W-:-:S04]  /*0f80*/  UIADD3 UR5, UPT, UPT, UR4, 0x80, URZ ;  /* 0x0000008004057890 */ /* 0x000fc8000fffe0ff */
[----:B------:R-:W-:-:S04]  /*0f90*/  UIADD3 UR6, UP0, UPT, UR5, UR14, URZ ;  /* 0x0000000e05067290 */ /* 0x000fc8000ff1e0ff */
[----:B------:R-:W-:Y:S01]  /*0fa0*/  ULEA.HI.X.SX32 UR7, UR5, UR15, 0x1, UP0 ;  /* 0x0000000f05077291 */ /* 0x000fe200080f0eff */
[----:B------:R-:W-:Y:S11]  /*0fb0*/  @P0 BRA `(.L_x_34) ;  /* 0x0000000000300947 */ /* 0x000ff60003800000 */
[----:B----45:R-:W4:Y:S01]  /*0fc0*/  S2R R4, SR_LANEID ;  /* 0x0000000000047919 */ /* 0x030f220000000000 */
[----:B------:R-:W-:Y:S05]  /*0fd0*/  WARPSYNC.ALL ;  /* 0x0000000000007948 */ /* 0x000fea0003800000 */
[----:B------:R-:W-:Y:S01]  /*0fe0*/  NOP ;  /* 0x0000000000007918 */ /* 0x000fe20000000000 */
[----:B----4-:R-:W-:-:S05]  /*0ff0*/  IMAD.SHL.U32 R6, R4, 0x4, RZ ;  /* 0x0000000404067824 */ /* 0x010fca00078e00ff */
[----:B------:R-:W4:Y:S01]  /*1000*/  LDS R7, [R6+UR8] ;  /* 0x0000000806077984 */ /* 0x000f220008000800 */
[----:B------:R-:W-:-:S05]  /*1010*/  IADD3 R4, P1, PT, R6, UR6, RZ ;  /* 0x0000000606047c10 */ /* 0x000fca000ff3e0ff */
[----:B------:R-:W-:-:S05]  /*1020*/  IMAD.X R5, RZ, RZ, UR7, P1 ;  /* 0x00000007ff057e24 */ /* 0x000fca00088e06ff */
[----:B----4-:R4:W5:Y:S01]  /*1030*/  ATOMG.E.EXCH.STRONG.GPU PT, RZ, [R4], R7 ;  /* 0x0000000704ff73a8 */ /* 0x01096200041ee100 */
[----:B------:R-:W-:-:S04]  /*1040*/  DEPBAR {5,4,3,2,1,0} ;  /* 0x0000003f0000791a */ /* 0x000fc80000000000 */
[----:B------:R-:W2:Y:S02]  /*1050*/  CCTL.E.C.LDCU.IV.DEEP [UR6] ;  /* 0x0000000006007540 */ /* 0x000ea40009c08000 */
[----:B--2---:R4:W-:Y:S01]  /*1060*/  UTMACCTL.IV [UR6] ;  /* 0x00000000060079b9 */ /* 0x0049e20008000000 */
[----:B------:R-:W-:Y:S01]  /*1070*/  NOP ;  /* 0x0000000000007918 */ /* 0x000fe20000000000 */
.L_x_34:
[----:B------:R-:W-:Y:S05]  /*1080*/  @P0 BRA `(.L_x_35) ;  /* 0x00000000000c0947 */ /* 0x000fea0003800000 */
[----:B------:R0:W-:Y:S01]  /*1090*/  UTMACMDFLUSH ;  /* 0x00000000000079b7 */ /* 0x0001e20000000000 */
[----:B------:R-:W-:Y:S05]  /*10a0*/  @P0 BRA `(.L_x_35) ;  /* 0x0000000000040947 */ /* 0x000fea0003800000 */
[----:B------:R-:W-:-:S04]  /*10b0*/  DEPBAR.LE SB0, 0x0 ;  /* 0x000080000000791a */ /* 0x000fc80000000000 */
.L_x_35:
[----:B------:R-:W-:Y:S05]  /*10c0*/  WARPSYNC.ALL ;  /* 0x0000000000007948 */ /* 0x000fea0003800000 */
[----:B------:R-:W-:Y:S01]  /*10d0*/  NOP ;  /* 0x0000000000007918 */ /* 0x000fe20000000000 */
[----:B-----5:R-:W-:Y:S06]  /*10e0*/  BAR.SYNC.DEFER_BLOCKING 0x0 ;  /* 0x0000000000007b1d */ /* 0x020fec0000010000 */
[----:B------:R-:W-:Y:S02]  /*10f0*/  BSSY.RECONVERGENT B3, `(.L_x_36) ;  /* 0x000000b000037945 */ /* 0x000fe40003800200 */
[----:B------:R-:W-:Y:S06]  /*1100*/  BAR.SYNC.DEFER_BLOCKING 0x0 ;  /* 0x0000000000007b1d */ /* 0x000fec0000010000 */
[----:B------:R5:W-:Y:S01]  /*1110*/  @!P0 STS [R11], RZ ;  /* 0x000000ff0b008388 */ /* 0x000be20000000800 */
[----:B------:R-:W-:Y:S01]  /*1120*/  NOP ;  /* 0x0000000000007918 */ /* 0x000fe20000000000 */
[----:B------:R-:W-:Y:S05]  /*1130*/  @P3 BRA `(.L_x_37) ;  /* 0x0000000000183947 */ /* 0x000fea0003800000 */
[----:B----4-:R-:W4:Y:S01]  /*1140*/  LDS R4, [UR8+0x8] ;  /* 0x00000808ff047984 */ /* 0x010f220008000800 */
[----:B------:R-:W2:Y:S01]  /*1150*/  LDC.64 R6, c[0x0][0x390] ;  /* 0x0000e400ff067b82 */ /* 0x000ea20000000a00 */
[----:B------:R-:W-:Y:S02]  /*1160*/  IMAD.MOV.U32 R5, RZ, RZ, 0x70 ;  /* 0x00000070ff057424 */ /* 0x000fe400078e00ff */
[----:B--2---:R2:W-:Y:S03]  /*1170*/  STS.64 [UR8], R6 ;  /* 0x00000006ff007988 */ /* 0x0045e60008000a08 */
[----:B----4-:R-:W-:-:S05]  /*1180*/  LOP3.LUT R4, R4, 0x10, R5, 0xd8, !PT ;  /* 0x0000001004047812 */ /* 0x010fca00078ed805 */
[----:B------:R2:W-:Y:S02]  /*1190*/  STS [UR8+0x8], R4 ;  /* 0x00000804ff007988 */ /* 0x0005e40008000808 */
.L_x_37:
[----:B----4-:R-:W-:Y:S05]  /*11a0*/  BSYNC.RECONVERGENT B3 ;  /* 0x0000000000037941 */ /* 0x010fea0003800200 */
.L_x_36:
[----:B------:R-:W-:Y:S04]  /*11b0*/  BSSY.RECONVERGENT B4, `(.L_x_38) ;  /* 0x0000011000047945 */ /* 0x000fe80003800200 */
[----:B------:R-:W-:Y:S04]  /*11c0*/  BSSY.RELIABLE B3, `(.L_x_39) ;  /* 0x000000e000037945 */ /* 0x000fe80003800100 */
[----:B------:R-:W-:Y:S05]  /*11d0*/  @P3 BRA `(.L_x_40) ;  /* 0x0000000000243947 */ /* 0x000fea0003800000 */
[----:B--2---:R-:W2:Y:S01]  /*11e0*/  LDS R4, [UR8+0x34] ;  /* 0x00003408ff047984 */ /* 0x004ea20008000800 */
[----:B------:R-:W-:-:S05]  /*11f0*/  IMAD.MOV.U32 R5, RZ, RZ, 0x3f000000 ;  /* 0x3f000000ff057424 */ /* 0x000fca00078e00ff */
[----:B--2---:R-:W-:-:S05]  /*1200*/  LOP3.LUT R4, R4, 0xff000000, R5, 0xb8, !PT ;  /* 0xff00000004047812 */ /* 0x004fca00078eb805 */
[----:B------:R2:W-:Y:S01]  /*1210*/  STS [UR8+0x34], R4 ;  /* 0x00003404ff007988 */ /* 0x0005e20008000808 */
[----:B------:R-:W-:Y:S05]  /*1220*/  @P3 BRA `(.L_x_41) ;  /* 0x00000000001c3947 */ /* 0x000fea0003800000 */
[----:B--2---:R-:W2:Y:S01]  /*1230*/  LDS R4, [UR8+0x38] ;  /* 0x00003808ff047984 */ /* 0x004ea20008000800 */
[----:B------:R-:W-:-:S05]  /*1240*/  IMAD.MOV.U32 R5, RZ, RZ, 0x3f ;  /* 0x0000003fff057424 */ /* 0x000fca00078e00ff */
[----:B--2---:R-:W-:-:S05]  /*1250*/  LOP3.LUT R4, R4, 0xff, R5, 0xb8, !PT ;  /* 0x000000ff04047812 */ /* 0x004fca00078eb805 */
[----:B------:R4:W-:Y:S02]  /*1260*/  STS [UR8+0x38], R4 ;  /* 0x00003804ff007988 */ /* 0x0009e40008000808 */
.L_x_40:
[----:B------:R-:W-:Y:S05]  /*1270*/  @P3 BREAK.RELIABLE B3 ;  /* 0x0000000000033942 */ /* 0x000fea0003800100 */
[----:B------:R-:W-:Y:S05]  /*1280*/  @P3 BRA `(.L_x_42) ;  /* 0x00000000000c3947 */ /* 0x000fea0003800000 */
[----:B------:R2:W-:Y:S02]  /*1290*/  STS [UR8+0x20], R3 ;  /* 0x00002003ff007988 */ /* 0x0005e40008000808 */
.L_x_41:
[----:B------:R-:W-:Y:S05]  /*12a0*/  BSYNC.RELIABLE B3 ;  /* 0x0000000000037941 */ /* 0x000fea0003800100 */
.L_x_39:
[----:B------:R2:W-:Y:S02]  /*12b0*/  @!P3 STS [UR8+0x24], R2 ;  /* 0x00002402ff00b988 */ /* 0x0005e40008000808 */
.L_x_42:
[----:B------:R-:W-:Y:S05]  /*12c0*/  BSYNC.RECONVERGENT B4 ;  /* 0x0000000000047941 */ /* 0x000fea0003800200 */
.L_x_38:
[----:B------:R-:W-:Y:S05]  /*12d0*/  WARPSYNC.ALL ;  /* 0x0000000000007948 */ /* 0x000fea0003800000 */
[----:B------:R-:W-:Y:S01]  /*12e0*/  NOP ;  /* 0x0000000000007918 */ /* 0x000fe20000000000 */
[----:B------:R-:W-:Y:S04]  /*12f0*/  BSSY.RECONVERGENT B4, `(.L_x_43) ;  /* 0x000000e000047945 */ /* 0x000fe80003800200 */
[----:B------:R-:W-:Y:S05]  /*1300*/  @P3 BRA `(.L_x_44) ;  /* 0x0000000000303947 */ /* 0x000fea0003800000 */
[----:B--23--:R-:W2:Y:S01]  /*1310*/  LDS R3, [UR8+0x34] ;  /* 0x00003408ff037984 */ /* 0x00cea20008000800 */
[----:B----4-:R-:W3:Y:S03]  /*1320*/  LDC.64 R4, c[0x0][0x3b8] ;  /* 0x0000ee00ff047b82 */ /* 0x010ee60000000a00 */
[----:B------:R-:W4:Y:S01]  /*1330*/  LDS R2, [UR8+0x1c] ;  /* 0x00001c08ff027984 */ /* 0x000f220008000800 */
[C---:B---3--:R-:W-:Y:S01]  /*1340*/  SHF.L.U64.HI R5, R4.reuse, 0x1, R5 ;  /* 0x0000000104057819 */ /* 0x048fe20000010205 */
[----:B------:R-:W-:-:S03]  /*1350*/  IMAD.SHL.U32 R4, R4, 0x2, RZ ;  /* 0x0000000204047824 */ /* 0x000fc600078e00ff */
[--C-:B------:R-:W-:Y:S02]  /*1360*/  SHF.R.U32.HI R7, RZ, 0x4, R5.reuse ;  /* 0x00000004ff077819 */ /* 0x100fe40000011605 */
[----:B------:R-:W-:-:S05]  /*1370*/  SHF.R.U64 R4, R4, 0x4, R5 ;  /* 0x0000000404047819 */ /* 0x000fca0000001205 */
[----:B------:R3:W-:Y:S01]  /*1380*/  STS [UR8+0xc], R4 ;  /* 0x00000c04ff007988 */ /* 0x0007e20008000808 */
[----:B--2---:R-:W-:Y:S02]  /*1390*/  LOP3.LUT R3, R3, 0x7, RZ, 0xb8, !PT ;  /* 0x0000000703037812 */ /* 0x004fe400078eb8ff */
[----:B----4-:R-:W-:-:S03]  /*13a0*/  LOP3.LUT R2, R2, 0xf, R7, 0xb8, !PT ;  /* 0x0000000f02027812 */ /* 0x010fc600078eb807 */
[----:B------:R3:W-:Y:S04]  /*13b0*/  STS [UR8+0x34], R3 ;  /* 0x00003403ff007988 */ /* 0x0007e80008000808 */
[----:B------:R3:W-:Y:S02]  /*13c0*/  STS [UR8+0x1c], R2 ;  /* 0x00001c02ff007988 */ /* 0x0007e40008000808 */
.L_x_44:
[----:B------:R-:W-:Y:S05]  /*13d0*/  BSYNC.RECONVERGENT B4 ;  /* 0x0000000000047941 */ /* 0x000fea0003800200 */
.L_x_43:
[----:B------:R-:W-:Y:S04]  /*13e0*/  BSSY.RECONVERGENT B5, `(.L_x_45) ;  /* 0x000001a000057945 */ /* 0x000fe80003800200 */
[----:B------:R-:W-:Y:S04]  /*13f0*/  BSSY.RELIABLE B4, `(.L_x_46) ;  /* 0x0000015000047945 */ /* 0x000fe80003800100 */
[----:B------:R-:W-:Y:S05]  /*1400*/  @P3 BRA `(.L_x_47) ;  /* 0x0000000000203947 */ /* 0x000fea0003800000 */
[----:B--23--:R-:W2:Y:S02]  /*1410*/  LDS R2, [UR8+0x34] ;  /* 0x00003408ff027984 */ /* 0x00cea40008000800 */
[----:B--2---:R-:W-:-:S05]  /*1420*/  LOP3.LUT R2, R2, 0x38, RZ, 0xb8, !PT ;  /* 0x0000003802027812 */ /* 0x004fca00078eb8ff */
[----:B------:R2:W-:Y:S01]  /*1430*/  STS [UR8+0x34], R2 ;  /* 0x00003402ff007988 */ /* 0x0005e20008000808 */
[----:B------:R-:W-:Y:S05]  /*1440*/  @P3 BRA `(.L_x_48) ;  /* 0x0000000000203947 */ /* 0x000fea0003800000 */
[----:B--2---:R-:W2:Y:S01]  /*1450*/  LDS R2, [UR8+0x8] ;  /* 0x00000808ff027984 */ /* 0x004ea20008000800 */
[----:B------:R-:W-:-:S05]  /*1460*/  IMAD.MOV.U32 R3, RZ, RZ, 0x780 ;  /* 0x00000780ff037424 */ /* 0x000fca00078e00ff */
[----:B--2---:R-:W-:-:S05]  /*1470*/  LOP3.LUT R2, R2, 0x300, R3, 0xd8, !PT ;  /* 0x0000030002027812 */ /* 0x004fca00078ed803 */
[----:B------:R2:W-:Y:S02]  /*1480*/  STS [UR8+0x8], R2 ;  /* 0x00000802ff007988 */ /* 0x0005e40008000808 */
.L_x_47:
[----:B------:R-:W-:Y:S05]  /*1490*/  @P3 BRA `(.L_x_49) ;  /* 0x0000000000283947 */ /* 0x000fea0003800000 */
[----:B--23--:R-:W2:Y:S02]  /*14a0*/  LDS R2, [UR8+0x8] ;  /* 0x00000808ff027984 */ /* 0x00cea40008000800 */
[----:B--2---:R-:W-:-:S05]  /*14b0*/  LOP3.LUT R2, R2, 0x1800, RZ, 0xb8, !PT ;  /* 0x0000180002027812 */ /* 0x004fca00078eb8ff */
[----:B------:R3:W-:Y:S02]  /*14c0*/  STS [UR8+0x8], R2 ;  /* 0x00000802ff007988 */ /* 0x0007e40008000808 */
.L_x_48:
[----:B------:R-:W-:Y:S05]  /*14d0*/  @P3 BREAK.RELIABLE B4 ;  /* 0x0000000000043942 */ /* 0x000fea0003800100 */
[----:B------:R-:W-:Y:S05]  /*14e0*/  @P3 BRA `(.L_x_50) ;  /* 0x0000000000243947 */ /* 0x000fea0003800000 */
[----:B--23--:R-:W2:Y:S01]  /*14f0*/  LDS R2, [UR8+0x8] ;  /* 0x00000808ff027984 */ /* 0x00cea20008000800 */
[----:B------:R-:W-:-:S05]  /*1500*/  IMAD.MOV.U32 R3, RZ, RZ, 0x6000 ;  /* 0x00006000ff037424 */ /* 0x000fca00078e00ff */
[----:B--2---:R-:W-:-:S04]  /*1510*/  LOP3.LUT R2, R2, 0x6000, R3, 0xd8, !PT ;  /* 0x0000600002027812 */ /* 0x004fc800078ed803 */
[----:B------:R-:W-:-:S05]  /*1520*/  LOP3.LUT R2, R2, 0x400000, RZ, 0xb8, !PT ;  /* 0x0040000002027812 */ /* 0x000fca00078eb8ff */
[----:B------:R2:W-:Y:S02]  /*1530*/  STS [UR8+0x8], R2 ;  /* 0x00000802ff007988 */ /* 0x0005e40008000808 */
.L_x_49:
[----:B------:R-:W-:Y:S05]  /*1540*/  BSYNC.RELIABLE B4 ;  /* 0x0000000000047941 */ /* 0x000fea0003800100 */
.L_x_46:
[----:B--23--:R-:W2:Y:S02]  /*1550*/  @!P3 LDS R2, [UR8+0x8] ;  /* 0x00000808ff02b984 */ /* 0x00cea40008000800 */
[----:B--2---:R-:W-:-:S05]  /*1560*/  @!P3 LOP3.LUT R2, R2, 0x8000, RZ, 0xb8, !PT ;  /* 0x000080000202b812 */ /* 0x004fca00078eb8ff */
[----:B------:R2:W-:Y:S02]  /*1570*/  @!P3 STS [UR8+0x8], R2 ;  /* 0x00000802ff00b988 */ /* 0x0005e40008000808 */
.L_x_50:
[----:B------:R-:W-:Y:S05]  /*1580*/  BSYNC.RECONVERGENT B5 ;  /* 0x0000000000057941 */ /* 0x000fea0003800200 */
.L_x_45:
[----:B------:R-:W-:Y:S05]  /*1590*/  WARPSYNC.ALL ;  /* 0x0000000000007948 */ /* 0x000fea0003800000 */
[----:B------:R-:W-:Y:S01]  /*15a0*/  NOP ;  /* 0x0000000000007918 */ /* 0x000fe20000000000 */
[----:B------:R-:W-:-:S04]  /*15b0*/  UIADD3 UR4, UPT, UPT, UR4, 0x100, URZ ;  /* 0x0000010004047890 */ /* 0x000fc8000fffe0ff */
[----:B------:R-:W-:-:S04]  /*15c0*/  UIADD3 UR14, UP0, UPT, UR4, UR14, URZ ;  /* 0x0000000e040e7290 */ /* 0x000fc8000ff1e0ff */
[----:B------:R-:W-:Y:S01]  /*15d0*/  ULEA.HI.X.SX32 UR15, UR4, UR15, 0x1, UP0 ;  /* 0x0000000f040f7291 */ /* 0x000fe200080f0eff */
[----:B------:R-:W-:Y:S11]  /*15e0*/  @P0 BRA `(.L_x_51) ;  /* 0x0000000000300947 */ /* 0x000ff60003800000 */
[----:B--23--:R-:W2:Y:S01]  /*15f0*/  S2R R2, SR_LANEID ;  /* 0x0000000000027919 */ /* 0x00cea20000000000 */
[----:B------:R-:W-:Y:S05]  /*1600*/  WARPSYNC.ALL ;  /* 0x0000000000007948 */ /* 0x000fea0003800000 */
[----:B------:R-:W-:Y:S01]  /*1610*/  NOP ;  /* 0x0000000000007918 */ /* 0x000fe20000000000 */
[----:B--2-4-:R-:W-:-:S05]  /*1620*/  IMAD.SHL.U32 R4, R2, 0x4, RZ ;  /* 0x0000000402047824 */ /* 0x014fca00078e00ff */
[----:B------:R-:W2:Y:S01]  /*1630*/  LDS R5, [R4+UR8] ;  /* 0x0000000804057984 */ /* 0x000ea20008000800 */
[----:B------:R-:W-:-:S05]  /*1640*/  IADD3 R2, P1, PT, R4, UR14, RZ ;  /* 0x0000000e04027c10 */ /* 0x000fca000ff3e0ff */
[----:B------:R-:W-:-:S05]  /*1650*/  IMAD.X R3, RZ, RZ, UR15, P1 ;  /* 0x0000000fff037e24 */ /* 0x000fca00088e06ff */
[----:B--2---:R2:W3:Y:S01]  /*1660*/  ATOMG.E.EXCH.STRONG.GPU PT, RZ, [R2], R5 ;  /* 0x0000000502ff73a8 */ /* 0x0044e200041ee100 */
[----:B------:R-:W-:-:S04]  /*1670*/  DEPBAR {5,4,3,2,1,0} ;  /* 0x0000003f0000791a */ /* 0x000fc80000000000 */
[----:B------:R-:W4:Y:S02]  /*1680*/  CCTL.E.C.LDCU.IV.DEEP [UR14] ;  /* 0x000000000e007540 */ /* 0x000f240009c08000 */
[----:B----4-:R2:W-:Y:S01]  /*1690*/  UTMACCTL.IV [UR14] ;  /* 0x000000000e0079b9 */ /* 0x0105e20008000000 */
[----:B------:R-:W-:Y:S01]  /*16a0*/  NOP ;  /* 0x0000000000007918 */ /* 0x000fe20000000000 */
.L_x_51:
[----:B------:R-:W-:Y:S05]  /*16b0*/  @P0 BRA `(.L_x_52) ;  /* 0x00000000000c0947 */ /* 0x000fea0003800000 */
[----:B------:R0:W-:Y:S01]  /*16c0*/  UTMACMDFLUSH ;  /* 0x00000000000079b7 */ /* 0x0001e20000000000 */
[----:B------:R-:W-:Y:S05]  /*16d0*/  @P0 BRA `(.L_x_52) ;  /* 0x0000000000040947 */ /* 0x000fea0003800000 */
[----:B------:R-:W-:-:S04]  /*16e0*/  DEPBAR.LE SB0, 0x0 ;  /* 0x000080000000791a */ /* 0x000fc80000000000 */
.L_x_52:
[----:B------:R-:W-:Y:S05]  /*16f0*/  WARPSYNC.ALL ;  /* 0x0000000000007948 */ /* 0x000fea0003800000 */
[----:B------:R-:W-:Y:S01]  /*1700*/  NOP ;  /* 0x0000000000007918 */ /* 0x000fe20000000000 */
[----:B---3--:R-:W-:Y:S01]  /*1710*/  BAR.SYNC.DEFER_BLOCKING 0x0 ;  /* 0x0000000000007b1d */ /* 0x008fe20000010000 */
[----:B------:R-:W-:Y:S01]  /*1720*/  ISETP.GE.AND P0, PT, R10, 0x1, PT ;  /* 0x000000010a00780c */ /* 0x000fe20003f06270 */
[----:B------:R-:W-:Y:S01]  /*1730*/  USHF.L.U32 UR11, UR11, 0x7, URZ ;  /* 0x000000070b0b7899 */ /* 0x000fe200080006ff */
[----:B--2---:R-:W-:Y:S01]  /*1740*/  SHF.R.U32.HI R2, RZ, 0x5, R0 ;  /* 0x00000005ff027819 */ /* 0x004fe20000011600 */
[----:B------:R-:W-:-:S02]  /*1750*/  USHF.L.U32 UR31, UR9, 0x6, URZ ;  /* 0x00000006091f7899 */ /* 0x000fc400080006ff */
[----:B------:R-:W-:Y:S01]  /*1760*/  VOTEU.ALL UP0, P3 ;  /* 0x0000000000ff7886 */ /* 0x000fe20001800000 */
[----:B------:R-:W-:Y:S01]  /*1770*/  UMOV UR4, 0x1 ;  /* 0x0000000100047882 */ /* 0x000fe20000000000 */
[----:B------:R-:W-:Y:S01]  /*1780*/  VOTEU.ALL UP1, P3 ;  /* 0x0000000000ff7886 */ /* 0x000fe20001820000 */
[----:B------:R-:W-:Y:S02]  /*1790*/  R2UR UR24, R2 ;  /* 0x00000000021872ca */ /* 0x000fe400000e0000 */
[----:B------:R-:W-:-:S04]  /*17a0*/  @!UP0 UIADD3 UR16, UPT, UPT, -UR4, 0x100000, URZ ;  /* 0x0010000004108890 */ /* 0x000fc8000fffe1ff */
[----:B------:R-:W-:Y:S02]  /*17b0*/  @!UP0 USHF.L.U32 UR17, UR16, 0xb, URZ ;  /* 0x0000000b10118899 */ /* 0x000fe400080006ff */
[----:B------:R-:W-:Y:S02]  /*17c0*/  @!UP0 USHF.L.U32 UR16, UR16, 0x1, URZ ;  /* 0x0000000110108899 */ /* 0x000fe400080006ff */
[----:B------:R-:W-:-:S04]  /*17d0*/  @!UP0 UIADD3 UR4, UPT, UPT, -UR4, 0x100000, URZ ;  /* 0x0010000004048890 */ /* 0x000fc8000fffe1ff */
[----:B------:R-:W-:Y:S02]  /*17e0*/  @!UP0 USHF.L.U32 UR5, UR4, 0xb, URZ ;  /* 0x0000000b04058899 */ /* 0x000fe400080006ff */
[----:B------:R-:W-:Y:S01]  /*17f0*/  @!UP0 USHF.L.U32 UR4, UR4, 0x1, URZ ;  /* 0x0000000104048899 */ /* 0x000fe200080006ff */
[----:B------:R-:W-:Y:S01]  /*1800*/  VOTEU.ALL UP0, P3 ;  /* 0x0000000000ff7886 */ /* 0x000fe20001800000 */
[----:B------:R-:W2:Y:S04]  /*1810*/  FENCE.VIEW.ASYNC.S ;  /* 0x00000000000073c6 */ /* 0x000ea80000000000 */
[----:B--2---:R2:W3:Y:S06]  /*1820*/  @!UP0 SYNCS.EXCH.64 URZ, [UR8+0x6000], UR16 ;  /* 0x0060001008ff85b2 */ /* 0x0044ec0008000100 */
[----:B------:R2:W4:Y:S01]  /*1830*/  @!UP1 SYNCS.EXCH.64 URZ, [UR8+0x6010], UR4 ;  /* 0x0060100408ff95b2 */ /* 0x0005220008000100 */
[----:B------:R-:W-:Y:S05]  /*1840*/  @!P0 BRA `(.L_x_53) ;  /* 0x0000000400f88947 */ /* 0x000fea0003800000 */
[----:B---34-:R-:W-:Y:S01]  /*1850*/  BAR.SYNC.DEFER_BLOCKING 0x0 ;  /* 0x0000000000007b1d */ /* 0x018fe20000010000 */
[----:B------:R-:W-:Y:S01]  /*1860*/  ELECT P1, URZ, PT ;  /* 0x0000000000ff782f */ /* 0x000fe20003820000 */
[----:B------:R-:W-:Y:S01]  /*1870*/  @!P3 IMAD.MOV.U32 R2, RZ, RZ, 0x6000 ;  /* 0x00006000ff02b424 */ /* 0x000fe200078e00ff */
[----:B------:R-:W-:Y:S02]  /*1880*/  UIADD3 UR20, UPT, UPT, UR8, 0x4000, URZ ;  /* 0x0000400008147890 */ /* 0x000fe4000fffe0ff */
[----:B------:R-:W-:Y:S01]  /*1890*/  ISETP.LT.U32.AND P1, PT, R68, 0x20, P1 ;  /* 0x000000204400780c */ /* 0x000fe20000f21070 */
[----:B------:R-:W-:Y:S01]  /*18a0*/  UMOV UR23, UR31 ;  /* 0x0000001f00177c82 */ /* 0x000fe20008000000 */
[----:B------:R-:W-:Y:S01]  /*18b0*/  ELECT P0, URZ, PT ;  /* 0x0000000000ff782f */ /* 0x000fe20003800000 */
[----:B------:R-:W-:-:S03]  /*18c0*/  USHF.R.U32.HI UR18, URZ, 0x4, UR8 ;  /* 0x00000004ff127899 */ /* 0x000fc60008011608 */
[----:B------:R-:W-:Y:S01]  /*18d0*/  ISETP.LT.U32.AND P0, PT, R68, 0x20, P0 ;  /* 0x000000204400780c */ /* 0x000fe20000701070 */
[----:B--2---:R-:W-:Y:S02]  /*18e0*/  USHF.R.U32.HI UR16, URZ, 0x4, UR20 ;  /* 0x00000004ff107899 */ /* 0x004fe40008011614 */
[----:B------:R-:W-:Y:S02]  /*18f0*/  USGXT.U32 UR18, UR18, 0xe ;  /* 0x0000000e1212789a */ /* 0x000fe40008000000 */
[----:B------:R-:W-:Y:S02]  /*1900*/  USGXT.U32 UR16, UR16, 0xe ;  /* 0x0000000e1010789a */ /* 0x000fe40008000000 */
[----:B------:R-:W-:Y:S01]  /*1910*/  VOTEU.ANY UP0, P1 ;  /* 0x0000000000ff7886 */ /* 0x000fe20000800100 */
[----:B------:R-:W-:Y:S01]  /*1920*/  VOTEU.ANY UP2, P1 ;  /* 0x0000000000ff7886 */ /* 0x000fe20000840100 */
[----:B------:R-:W-:Y:S01]  /*1930*/  UMOV UR19, 0x40004040 ;  /* 0x4000404000137882 */ /* 0x000fe20000000000 */
[----:B------:R-:W-:-:S02]  /*1940*/  UMOV UR17, 0x40004040 ;  /* 0x4000404000117882 */ /* 0x000fc40000000000 */
[----:B------:R-:W-:Y:S02]  /*1950*/  @UP0 UIADD3 UR21, UPT, UPT, UR8, 0x6000, URZ ;  /* 0x0000600008150890 */ /* 0x000fe4000fffe0ff */
[----:B------:R2:W-:Y:S01]  /*1960*/  @!P3 SYNCS.ARRIVE.TRANS64 RZ, [UR8+0x6000], R2 ;  /* 0x00600002ffffb9a7 */ /* 0x0005e20008000008 */
[----:B------:R-:W-:Y:S01]  /*1970*/  @UP0 UMOV UR22, URZ ;  /* 0x000000ff00160c82 */ /* 0x000fe20008000000 */
[----:B------:R-:W-:Y:S06]  /*1980*/  BAR.SYNC.DEFER_BLOCKING 0x0 ;  /* 0x0000000000007b1d */ /* 0x000fec0000010000 */
[----:B------:R-:W-:Y:S01]  /*1990*/  VOTEU.ANY UP1, P0 ;  /* 0x0000000000ff7886 */ /* 0x000fe20000020100 */
[----:B------:R-:W-:-:S04]  /*19a0*/  VOTEU.ANY UP3, P0 ;  /* 0x0000000000ff7886 */ /* 0x000fc80000060100 */
[----:B------:R-:W-:Y:S01]  /*19b0*/  @UP1 UIADD3 UR4, UPT, UPT, UR8, 0x6000, URZ ;  /* 0x0000600008041890 */ /* 0x000fe2000fffe0ff */
[----:B------:R-:W-:-:S06]  /*19c0*/  @UP1 UMOV UR10, URZ ;  /* 0x000000ff000a1c82 */ /* 0x000fcc0008000000 */
[----:B------:R-:W-:Y:S01]  /*19d0*/  @UP3 UMOV UR9, UR4 ;  /* 0x0000000400093c82 */ /* 0x000fe20008000000 */
[----:B------:R-:W-:Y:S01]  /*19e0*/  UMOV UR4, URZ ;  /* 0x000000ff00047c82 */ /* 0x000fe20008000000 */
[----:B------:R3:W-:Y:S01]  /*19f0*/  @UP2 UTMALDG.2D [UR20], [UR12] ;  /* 0x000000140c0025b4 */ /* 0x0007e20008008000 */
[----:B------:R4:W-:Y:S06]  /*1a00*/  MEMBAR.ALL.CTA ;  /* 0x0000000000007992 */ /* 0x0009ec0000008000 */
[----:B----4-:R-:W4:Y:S01]  /*1a10*/  FENCE.VIEW.ASYNC.S ;  /* 0x00000000000073c6 */ /* 0x010f220000000000 */
[----:B---3--:R-:W-:-:S02]  /*1a20*/  UIADD3 UR20, UP1, UPT, UR18, 0x2, URZ ;  /* 0x0000000212147890 */ /* 0x008fc4000ff3e0ff */
[----:B------:R-:W-:Y:S02]  /*1a30*/  UIADD3 UR22, UP0, UPT, UR16, 0x2, URZ ;  /* 0x0000000210167890 */ /* 0x000fe4000ff1e0ff */
[----:B------:R-:W-:Y:S02]  /*1a40*/  UIADD3.X UR21, UPT, UPT, UR4, 0x40004040, URZ, UP1, !UPT ;  /* 0x4000404004157890 */ /* 0x000fe40008ffe4ff */
[----:B------:R-:W-:Y:S02]  /*1a50*/  UIADD3.X UR23, UPT, UPT, UR4, 0x40004040, URZ, UP0, !UPT ;  /* 0x4000404004177890 */ /* 0x000fe400087fe4ff */
[----:B------:R-:W-:Y:S02]  /*1a60*/  UIADD3.64 UR34, UPT, UPT, UR20, 0x2, URZ ;  /* 0x0000000214227897 */ /* 0x000fe4000fffe0ff */
[----:B------:R-:W-:Y:S02]  /*1a70*/  UIADD3.64 UR38, UPT, UPT, UR20, 0x4, URZ ;  /* 0x0000000414267897 */ /* 0x000fe4000fffe0ff */
[----:B------:R-:W-:Y:S01]  /*1a80*/  UIADD3.64 UR32, UPT, UPT, UR22, 0x2, URZ ;  /* 0x0000000216207897 */ /* 0x000fe2000fffe0ff */
[----:B----4-:R-:W-:Y:S01]  /*1a90*/  BAR.SYNC.DEFER_BLOCKING 0x0 ;  /* 0x0000000000007b1d */ /* 0x010fe20000010000 */
[----:B------:R-:W-:-:S02]  /*1aa0*/  UIADD3.64 UR36, UPT, UPT, UR22, 0x4, URZ ;  /* 0x0000000416247897 */ /* 0x000fc4000fffe0ff */
[----:B------:R-:W-:-:S03]  /*1ab0*/  UISETP.NE.U32.AND UP0, UPT, UR24, URZ, UPT ;  /* 0x000000ff1800728c */ /* 0x000fc6000bf05070 */
[----:B------:R2:W-:Y:S02]  /*1ac0*/  @UP3 UTMALDG.2D [UR8], [UR6] ;  /* 0x00000008060035b4 */ /* 0x0005e40008008000 */
[----:B------:R-:W-:Y:S06]  /*1ad0*/  BAR.SYNC.DEFER_BLOCKING 0x0 ;  /* 0x0000000000007b1d */ /* 0x000fec0000010000 */
[----:B------:R-:W3:Y:S02]  /*1ae0*/  SYNCS.PHASECHK.TRANS64.TRYWAIT P0, [UR8+0x6000], RZ ;  /* 0x006000ffff0075a7 */ /* 0x000ee40008001108 */
[----:B--23--:R-:W-:Y:S05]  /*1af0*/  @!P0 BRA `(.L_x_54) ;  /* 0x0000000c00488947 */ /* 0x00cfea0003800000 */
.L_x_66:
[----:B------:R-:W-:Y:S05]  /*1b00*/  BRA.U UP0, `(.L_x_55) ;  /* 0x0000000100347547 */ /* 0x000fea000b800000 */
[----:B------:R-:W-:Y:S01]  /*1b10*/  UMOV UR4, 0x0 ;  /* 0x0000000000047882 */ /* 0x000fe20000000000 */
[----:B------:R-:W-:Y:S01]  /*1b20*/  UMOV UR5, 0x4200010 ;  /* 0x0420001000057882 */ /* 0x000fe20000000000 */
[----:B------:R-:W-:Y:S01]  /*1b30*/  UMOV UR28, 0x0 ;  /* 0x00000000001c7882 */ /* 0x000fe20000000000 */
[----:B------:R-:W-:Y:S01]  /*1b40*/  UMOV UR29, 0x4200010 ;  /* 0x04200010001d7882 */ /* 0x000fe20000000000 */
[----:B------:R-:W-:Y:S01]  /*1b50*/  UMOV UR40, 0x0 ;  /* 0x0000000000287882 */ /* 0x000fe20000000000 */
[----:B------:R-:W-:Y:S01]  /*1b60*/  UMOV UR41, 0x4200010 ;  /* 0x0420001000297882 */ /* 0x000fe20000000000 */
[----:B------:R2:W-:Y:S01]  /*1b70*/  UTCHMMA gdesc[UR16], gdesc[UR18], tmem[UR27], tmem[UR4], idesc[UR5], !UPT ;  /* 0x00ff0412100075ea */ /* 0x0005e2000f80001b */
[----:B------:R-:W-:Y:S01]  /*1b80*/  UMOV UR42, 0x0 ;  /* 0x00000000002a7882 */ /* 0x000fe20000000000 */
[----:B------:R-:W-:Y:S01]  /*1b90*/  UMOV UR43, 0x4200010 ;  /* 0x04200010002b7882 */ /* 0x000fe20000000000 */
[----:B------:R2:W-:Y:S01]  /*1ba0*/  UTCHMMA gdesc[UR22], gdesc[UR20], tmem[UR27], tmem[UR28], idesc[UR29], UPT ;  /* 0x00ff1c14160075ea */ /* 0x0005e2000b80001b */
[----:B------:R2:W-:Y:S01]  /*1bb0*/  UTCHMMA gdesc[UR32], gdesc[UR34], tmem[UR27], tmem[UR40], idesc[UR41], UPT ;  /* 0x00ff2822200075ea */ /* 0x0005e2000b80001b */
[----:B------:R2:W-:Y:S01]  /*1bc0*/  UTCHMMA gdesc[UR36], gdesc[UR38], tmem[UR27], tmem[UR42], idesc[UR43], UPT ;  /* 0x00ff2a26240075ea */ /* 0x0005e2000b80001b */
[----:B------:R-:W-:Y:S01]  /*1bd0*/  NOP ;  /* 0x0000000000007918 */ /* 0x000fe20000000000 */
.L_x_55:
[----:B------:R-:W-:Y:S01]  /*1be0*/  ELECT P0, URZ, PT ;  /* 0x0000000000ff782f */ /* 0x000fe20003800000 */
[----:B--2---:R-:W-:-:S03]  /*1bf0*/  UIADD3 UR4, UPT, UPT, UR8, 0x6010, URZ ;  /* 0x0000601008047890 */ /* 0x004fc6000fffe0ff */
[----:B------:R-:W-:Y:S01]  /*1c00*/  ISETP.LT.U32.AND P0, PT, R68, 0x20, P0 ;  /* 0x000000204400780c */ /* 0x000fe20000701070 */
[----:B------:R-:W-:-:S12]  /*1c10*/  UMOV UR5, URZ ;  /* 0x000000ff00057c82 */ /* 0x000fd80008000000 */
[----:B------:R-:W-:Y:S01]  /*1c20*/  VOTEU.ANY UP0, P0 ;  /* 0x0000000000ff7886 */ /* 0x000fe20000000100 */
[----:B------:R-:W-:Y:S01]  /*1c30*/  VOTEU.ANY UP1, P0 ;  /* 0x0000000000ff7886 */ /* 0x000fe20000020100 */
[----:B------:R-:W-:-:S03]  /*1c40*/  ISETP.GE.U32.AND P0, PT, R10, 0x41, PT ;  /* 0x000000410a00780c */ /* 0x000fc60003f06070 */
[----:B------:R-:W-:Y:S02]  /*1c50*/  @UP0 UMOV UR9, UR4 ;  /* 0x0000000400090c82 */ /* 0x000fe40008000000 */
[----:B------:R2:W-:Y:S01]  /*1c60*/  @UP1 UTCBAR [UR9], URZ ;  /* 0x000000ff090013e9 */ /* 0x0005e200080000ff */
[----:B------:R-:W-:Y:S06]  /*1c70*/  BAR.SYNC.DEFER_BLOCKING 0x0 ;  /* 0x0000000000007b1d */ /* 0x000fec0000010000 */
[----:B------:R-:W3:Y:S02]  /*1c80*/  SYNCS.PHASECHK.TRANS64.TRYWAIT P1, [UR8+0x6010], RZ ;  /* 0x006010ffff0075a7 */ /* 0x000ee40008021108 */
[----:B--23--:R-:W-:Y:S05]  /*1c90*/  @!P1 BRA `(.L_x_56) ;  /* 0x0000000800ec9947 */ /* 0x00cfea0003800000 */
.L_x_67:
[----:B------:R-:W-:Y:S05]  /*1ca0*/  @!P0 BRA `(.L_x_53) ;  /* 0x0000000000e08947 */ /* 0x000fea0003800000 */
[----:B------:R-:W-:Y:S01]  /*1cb0*/  IMAD.MOV.U32 R2, RZ, RZ, 0x1 ;  /* 0x00000001ff027424 */ /* 0x000fe200078e00ff */
[----:B------:R-:W2:Y:S01]  /*1cc0*/  LDCU UR25, c[0x0][0x3a0] ;  /* 0x00007400ff1977ac */ /* 0x000ea20008000800 */
[----:B------:R-:W-:-:S05]  /*1cd0*/  UMOV UR30, 0x40 ;  /* 0x00000040001e7882 */ /* 0x000fca0000000000 */
.L_x_60:
[----:B------:R-:W-:Y:S01]  /*1ce0*/  BAR.SYNC.DEFER_BLOCKING 0x0 ;  /* 0x0000000000007b1d */ /* 0x000fe20000010000 */
[----:B------:R-:W-:Y:S01]  /*1cf0*/  ELECT P1, URZ, PT ;  /* 0x0000000000ff782f */ /* 0x000fe20003820000 */
[----:B------:R-:W-:Y:S01]  /*1d00*/  @!P3 IMAD.MOV.U32 R3, RZ, RZ, 0x6000 ;  /* 0x00006000ff03b424 */ /* 0x000fe200078e00ff */
[----:B------:R-:W-:Y:S02]  /*1d10*/  ELECT P0, URZ, PT ;  /* 0x0000000000ff782f */ /* 0x000fe40003800000 */
[C---:B------:R-:W-:Y:S01]  /*1d20*/  ISETP.LT.U32.AND P1, PT, R68.reuse, 0x20, P1 ;  /* 0x000000204400780c */ /* 0x040fe20000f21070 */
[----:B------:R-:W-:Y:S01]  /*1d30*/  UMOV UR10, UR30 ;  /* 0x0000001e000a7c82 */ /* 0x000fe20008000000 */
[----:B------:R-:W-:-:S11]  /*1d40*/  ISETP.LT.U32.AND P0, PT, R68, 0x20, P0 ;  /* 0x000000204400780c */ /* 0x000fd60000701070 */
[----:B------:R-:W-:Y:S02]  /*1d50*/  VOTEU.ANY UP0, P1 ;  /* 0x0000000000ff7886 */ /* 0x000fe40000800100 */
[----:B------:R-:W-:-:S03]  /*1d60*/  VOTEU.ANY UP1, P0 ;  /* 0x0000000000ff7886 */ /* 0x000fc60000020100 */
[----:B------:R-:W-:Y:S02]  /*1d70*/  @UP0 UIADD3 UR28, UPT, UPT, UR8, 0x4000, URZ ;  /* 0x00004000081c0890 */ /* 0x000fe4000fffe0ff */
[----:B------:R3:W-:Y:S01]  /*1d80*/  @!P3 SYNCS.ARRIVE.TRANS64 RZ, [UR8+0x6000], R3 ;  /* 0x00600003ffffb9a7 */ /* 0x0007e20008000008 */
[----:B------:R-:W-:Y:S01]  /*1d90*/  @UP0 UIADD3 UR29, UPT, UPT, UR8, 0x6000, URZ ;  /* 0x00006000081d0890 */ /* 0x000fe2000fffe0ff */
[----:B------:R-:W-:Y:S01]  /*1da0*/  VOTEU.ANY UP0, P1 ;  /* 0x0000000000ff7886 */ /* 0x000fe20000800100 */
[----:B------:R-:W-:Y:S01]  /*1db0*/  BAR.SYNC.DEFER_BLOCKING 0x0 ;  /* 0x0000000000007b1d */ /* 0x000fe20000010000 */
[----:B------:R-:W-:Y:S01]  /*1dc0*/  @UP1 UIADD3 UR9, UPT, UPT, UR8, 0x6000, URZ ;  /* 0x0000600008091890 */ /* 0x000fe2000fffe0ff */
[----:B---3--:R-:W-:-:S04]  /*1dd0*/  IMAD.U32 R3, R2, -0x80000000, RZ ;  /* 0x8000000002037824 */ /* 0x008fc800078e00ff */
[----:B------:R-:W-:Y:S01]  /*1de0*/  VOTEU.ANY UP1, P0 ;  /* 0x0000000000ff7886 */ /* 0x000fe20000020100 */
[----:B------:R3:W-:Y:S01]  /*1df0*/  @UP0 UTMALDG.2D [UR28], [UR12] ;  /* 0x0000001c0c0005b4 */ /* 0x0007e20008008000 */
[----:B------:R-:W-:Y:S01]  /*1e00*/  UISETP.NE.U32.AND UP0, UPT, UR24, URZ, UPT ;  /* 0x000000ff1800728c */ /* 0x000fe2000bf05070 */
[----:B------:R4:W-:Y:S06]  /*1e10*/  MEMBAR.ALL.CTA ;  /* 0x0000000000007992 */ /* 0x0009ec0000008000 */
[----:B----4-:R-:W4:Y:S02]  /*1e20*/  FENCE.VIEW.ASYNC.S ;  /* 0x00000000000073c6 */ /* 0x010f240000000000 */
[----:B----4-:R-:W-:Y:S06]  /*1e30*/  BAR.SYNC.DEFER_BLOCKING 0x0 ;  /* 0x0000000000007b1d */ /* 0x010fec0000010000 */
[----:B------:R3:W-:Y:S02]  /*1e40*/  @UP1 UTMALDG.2D [UR8], [UR6] ;  /* 0x00000008060015b4 */ /* 0x0007e40008008000 */
[----:B------:R-:W-:Y:S06]  /*1e50*/  BAR.SYNC.DEFER_BLOCKING 0x0 ;  /* 0x0000000000007b1d */ /* 0x000fec0000010000 */
[----:B------:R-:W4:Y:S02]  /*1e60*/  SYNCS.PHASECHK.TRANS64.TRYWAIT P0, [UR8+0x6000], R3 ;  /* 0x00600003ff0075a7 */ /* 0x000f240008001108 */
[----:B---34-:R-:W-:Y:S05]  /*1e70*/  @!P0 BRA `(.L_x_57) ;  /* 0x0000000800808947 */ /* 0x018fea0003800000 */
.L_x_68:
[----:B------:R-:W-:Y:S05]  /*1e80*/  BRA.U UP0, `(.L_x_58) ;  /* 0x0000000100347547 */ /* 0x000fea000b800000 */
[----:B------:R-:W-:Y:S01]  /*1e90*/  UMOV UR28, 0x0 ;  /* 0x00000000001c7882 */ /* 0x000fe20000000000 */
[----:B------:R-:W-:Y:S01]  /*1ea0*/  UMOV UR29, 0x4200010 ;  /* 0x04200010001d7882 */ /* 0x000fe20000000000 */
[----:B------:R-:W-:Y:S01]  /*1eb0*/  UMOV UR40, 0x0 ;  /* 0x0000000000287882 */ /* 0x000fe20000000000 */
[----:B------:R-:W-:Y:S01]  /*1ec0*/  UMOV UR41, 0x4200010 ;  /* 0x0420001000297882 */ /* 0x000fe20000000000 */
[----:B------:R-:W-:Y:S01]  /*1ed0*/  UMOV UR42, 0x0 ;  /* 0x00000000002a7882 */ /* 0x000fe20000000000 */
[----:B------:R-:W-:Y:S01]  /*1ee0*/  UMOV UR43, 0x4200010 ;  /* 0x04200010002b7882 */ /* 0x000fe20000000000 */
[----:B------:R3:W-:Y:S01]  /*1ef0*/  UTCHMMA gdesc[UR16], gdesc[UR18], tmem[UR27], tmem[UR28], idesc[UR29], UPT ;  /* 0x00ff1c12100075ea */ /* 0x0007e2000b80001b */
[----:B------:R-:W-:Y:S01]  /*1f00*/  UMOV UR44, 0x0 ;  /* 0x00000000002c7882 */ /* 0x000fe20000000000 */
[----:B------:R-:W-:Y:S01]  /*1f10*/  UMOV UR45, 0x4200010 ;  /* 0x04200010002d7882 */ /* 0x000fe20000000000 */
[----:B------:R3:W-:Y:S01]  /*1f20*/  UTCHMMA gdesc[UR22], gdesc[UR20], tmem[UR27], tmem[UR40], idesc[UR41], UPT ;  /* 0x00ff2814160075ea */ /* 0x0007e2000b80001b */
[----:B------:R3:W-:Y:S01]  /*1f30*/  UTCHMMA gdesc[UR32], gdesc[UR34], tmem[UR27], tmem[UR42], idesc[UR43], UPT ;  /* 0x00ff2a22200075ea */ /* 0x0007e2000b80001b */
[----:B------:R3:W-:Y:S01]  /*1f40*/  UTCHMMA gdesc[UR36], gdesc[UR38], tmem[UR27], tmem[UR44], idesc[UR45], UPT ;  /* 0x00ff2c26240075ea */ /* 0x0007e2000b80001b */
[----:B------:R-:W-:Y:S01]  /*1f50*/  NOP ;  /* 0x0000000000007918 */ /* 0x000fe20000000000 */
.L_x_58:
[----:B------:R-:W-:-:S04]  /*1f60*/  ELECT P0, URZ, PT ;  /* 0x0000000000ff782f */ /* 0x000fc80003800000 */
[----:B------:R-:W-:-:S13]  /*1f70*/  ISETP.LT.U32.AND P0, PT, R68, 0x20, P0 ;  /* 0x000000204400780c */ /* 0x000fda0000701070 */
[----:B------:R-:W-:Y:S01]  /*1f80*/  VOTEU.ANY UP0, P0 ;  /* 0x0000000000ff7886 */ /* 0x000fe20000000100 */
[----:B------:R-:W-:-:S04]  /*1f90*/  VOTEU.ANY UP1, P0 ;  /* 0x0000000000ff7886 */ /* 0x000fc80000020100 */
[----:B------:R-:W-:Y:S02]  /*1fa0*/  @UP0 UMOV UR9, UR4 ;  /* 0x0000000400090c82 */ /* 0x000fe40008000000 */
[----:B------:R4:W-:Y:S01]  /*1fb0*/  @UP1 UTCBAR [UR9], URZ ;  /* 0x000000ff090013e9 */ /* 0x0009e200080000ff */
[----:B------:R-:W-:Y:S06]  /*1fc0*/  BAR.SYNC.DEFER_BLOCKING 0x0 ;  /* 0x0000000000007b1d */ /* 0x000fec0000010000 */
[----:B------:R-:W3:Y:S02]  /*1fd0*/  SYNCS.PHASECHK.TRANS64.TRYWAIT P0, [UR8+0x6010], R3 ;  /* 0x00601003ff0075a7 */ /* 0x000ee40008001108 */
[----:B---34-:R-:W-:Y:S05]  /*1fe0*/  @!P0 BRA `(.L_x_59) ;  /* 0x0000000800308947 */ /* 0x018fea0003800000 */
.L_x_69:
[----:B------:R-:W-:Y:S01]  /*1ff0*/  UIADD3 UR30, UPT, UPT, UR30, 0x40, URZ ;  /* 0x000000401e1e7890 */ /* 0x000fe2000fffe0ff */
[----:B------:R-:W-:-:S03]  /*2000*/  LOP3.LUT R2, R2, 0x1, RZ, 0x3c, !PT ;  /* 0x0000000102027812 */ /* 0x000fc600078e3cff */
[----:B--2---:R-:W-:-:S09]  /*2010*/  UISETP.GE.AND UP0, UPT, UR30, UR25, UPT ;  /* 0x000000191e00728c */ /* 0x004fd2000bf06270 */
[----:B------:R-:W-:Y:S05]  /*2020*/  BRA.U !UP0, `(.L_x_60) ;  /* 0xfffffffd082c7547 */ /* 0x000fea000b83ffff */
.L_x_53:
[----:B---34-:R-:W-:Y:S06]  /*2030*/  BAR.SYNC.DEFER_BLOCKING 0x0 ;  /* 0x0000000000007b1d */ /* 0x018fec0000010000 */
[----:B------:R-:W-:Y:S04]  /*2040*/  BSSY.RECONVERGENT B5, `(.L_x_61) ;  /* 0x0000004000057945 */ /* 0x000fe80003800200 */
[----:B------:R-:W-:Y:S05]  /*2050*/  @P3 BRA `(.L_x_62) ;  /* 0x0000000000083947 */ /* 0x000fea0003800000 */
[----:B------:R-:W3:Y:S02]  /*2060*/  SYNCS.CCTL.IV [UR8+0x6000] ;  /* 0x00600000ff0079b1 */ /* 0x000ee40008000008 */
[----:B---3--:R-:W3:Y:S02]  /*2070*/  SYNCS.CCTL.IV [UR8+0x6010] ;  /* 0x00601000ff0079b1 */ /* 0x008ee40008000008 */
.L_x_62:
[----:B--2---:R-:W-:Y:S05]  /*2080*/  BSYNC.RECONVERGENT B5 ;  /* 0x0000000000057941 */ /* 0x004fea0003800200 */
.L_x_61:
[----:B------:R-:W-:Y:S01]  /*2090*/  USHF.L.U32 UR4, UR24, 0x15, URZ ;  /* 0x0000001518047899 */ /* 0x000fe200080006ff */
[C---:B------:R-:W-:Y:S01]  /*20a0*/  IMAD.SHL.U32 R4, R0.reuse, 0x80, RZ ;  /* 0x0000008000047824 */ /* 0x040fe200078e00ff */
[----:B------:R-:W-:Y:S01]  /*20b0*/  ELECT P0, URZ, PT ;  /* 0x0000000000ff782f */ /* 0x000fe20003800000 */
[C---:B------:R-:W-:Y:S01]  /*20c0*/  IMAD.SHL.U32 R2, R0.reuse, 0x40, RZ ;  /* 0x0000004000027824 */ /* 0x040fe200078e00ff */
[----:B------:R-:W-:Y:S01]  /*20d0*/  ULOP3.LUT UR4, UR4, 0x600000, URZ, 0xc0, !UPT ;  /* 0x0060000004047892 */ /* 0x000fe2000f8ec0ff */
[----:B------:R-:W-:Y:S01]  /*20e0*/  IMAD.SHL.U32 R3, R0, 0x10, RZ ;  /* 0x0000001000037824 */ /* 0x000fe200078e00ff */
[----:B------:R-:W-:Y:S01]  /*20f0*/  LOP3.LUT R5, R4, 0x780, RZ, 0xc0, !PT ;  /* 0x0000078004057812 */ /* 0x000fe200078ec0ff */
[----:B------:R-:W-:Y:S01]  /*2100*/  IMAD.SHL.U32 R0, R0, 0x200, RZ ;  /* 0x0000020000007824 */ /* 0x000fe200078e00ff */
[----:B------:R-:W-:Y:S01]  /*2110*/  LOP3.LUT R2, R2, 0x1800, RZ, 0xc0, !PT ;  /* 0x0000180002027812 */ /* 0x000fe200078ec0ff */
[----:B------:R-:W-:Y:S01]  /*2120*/  UIADD3 UR4, UPT, UPT, UR27, UR4, URZ ;  /* 0x000000041b047290 */ /* 0x000fe2000fffe0ff */
[----:B------:R-:W-:Y:S01]  /*2130*/  ISETP.LT.U32.AND P0, PT, R68, 0x40, P0 ;  /* 0x000000404400780c */ /* 0x000fe20000701070 */
[----:B------:R-:W-:Y:S01]  /*2140*/  ULOP3.LUT UR24, UR24, 0x1, URZ, 0xc0, !UPT ;  /* 0x0000000118187892 */ /* 0x000fe2000f8ec0ff */
[----:B------:R-:W-:Y:S01]  /*2150*/  LOP3.LUT R5, R5, 0x2000, R0, 0xf8, !PT ;  /* 0x0000200005057812 */ /* 0x000fe200078ef800 */
[----:B------:R-:W-:Y:S01]  /*2160*/  UMOV UR26, UR31 ;  /* 0x0000001f001a7c82 */ /* 0x000fe20008000000 */
[----:B------:R-:W-:Y:S01]  /*2170*/  LOP3.LUT R2, R2, 0x70, R3, 0xf8, !PT ;  /* 0x0000007002027812 */ /* 0x000fe200078ef803 */
[----:B------:R-:W-:-:S02]  /*2180*/  ULEA UR25, UR24, UR11, 0x6 ;  /* 0x0000000b18197291 */ /* 0x000fc4000f8e30ff */
[----:B------:R-:W-:Y:S01]  /*2190*/  ULEA UR24, UR24, UR8, 0xd ;  /* 0x0000000818187291 */ /* 0x000fe2000f8e68ff */
[----:B------:R-:W-:Y:S02]  /*21a0*/  LOP3.LUT R0, R5, R2, RZ, 0xfc, !PT ;  /* 0x0000000205007212 */ /* 0x000fe400078efcff */
[----:B-----5:R-:W-:Y:S01]  /*21b0*/  LDTM.16dp32bit_t0_t15.x64 R4, tmem[UR4] ;  /* 0x00000004000479ee */ /* 0x020fe20008b00000 */
[----:B------:R-:W2:Y:S01]  /*21c0*/  LDTM.16dp32bit_t16_t31.x64 R4, tmem[UR4+0x40] ;  /* 0x00004004000479ee */ /* 0x000ea20008b20000 */
[----:B------:R-:W-:Y:S01]  /*21d0*/  NOP ;  /* 0x0000000000007918 */ /* 0x000fe20000000000 */
[C---:B------:R-:W-:Y:S01]  /*21e0*/  LOP3.LUT R2, R0.reuse, 0x10, RZ, 0x3c, !PT ;  /* 0x0000001000027812 */ /* 0x040fe200078e3cff */
[----:B--2---:R-:W-:Y:S01]  /*21f0*/  VOTEU.ANY UP1, P0 ;  /* 0x0000000000ff7886 */ /* 0x004fe20000020100 */
[----:B------:R-:W-:Y:S01]  /*2200*/  LOP3.LUT R3, R0, 0x20, RZ, 0x3c, !PT ;  /* 0x0000002000037812 */ /* 0x000fe200078e3cff */
[----:B------:R-:W-:Y:S01]  /*2210*/  VOTEU.ANY UP0, P0 ;  /* 0x0000000000ff7886 */ /* 0x000fe20000000100 */
[----:B------:R-:W-:-:S02]  /*2220*/  F2FP.F16.F32.PACK_AB R4, R5, R4 ;  /* 0x000000040504723e */ /* 0x000fc400000000ff */
[----:B------:R-:W-:Y:S02]  /*2230*/  F2FP.F16.F32.PACK_AB R5, R7, R6 ;  /* 0x000000060705723e */ /* 0x000fe400000000ff */
[----:B------:R-:W-:Y:S02]  /*2240*/  F2FP.F16.F32.PACK_AB R12, R13, R12 ;  /* 0x0000000c0d0c723e */ /* 0x000fe400000000ff */
[----:B------:R-:W-:Y:S02]  /*2250*/  F2FP.F16.F32.PACK_AB R6, R9, R8 ;  /* 0x000000080906723e */ /* 0x000fe400000000ff */
[----:B------:R-:W-:Y:S02]  /*2260*/  F2FP.F16.F32.PACK_AB R7, R11, R10 ;  /* 0x0000000a0b07723e */ /* 0x000fe400000000ff */
[----:B------:R-:W-:Y:S02]  /*2270*/  F2FP.F16.F32.PACK_AB R13, R15, R14 ;  /* 0x0000000e0f0d723e */ /* 0x000fe400000000ff */
[----:B------:R-:W-:Y:S01]  /*2280*/  F2FP.F16.F32.PACK_AB R20, R21, R20 ;  /* 0x000000141514723e */ /* 0x000fe200000000ff */
[----:B---3--:R2:W-:Y:S01]  /*2290*/  STS.128 [R0+UR8], R4 ;  /* 0x0000000400007988 */ /* 0x0085e20008000c08 */
[----:B------:R-:W-:-:S02]  /*22a0*/  F2FP.F16.F32.PACK_AB R14, R17, R16 ;  /* 0x00000010110e723e */ /* 0x000fc400000000ff */
[----:B------:R-:W-:Y:S02]  /*22b0*/  F2FP.F16.F32.PACK_AB R15, R19, R18 ;  /* 0x00000012130f723e */ /* 0x000fe400000000ff */
[----:B------:R-:W-:Y:S02]  /*22c0*/  F2FP.F16.F32.PACK_AB R21, R23, R22 ;  /* 0x000000161715723e */ /* 0x000fe400000000ff */
[----:B------:R-:W-:Y:S01]  /*22d0*/  F2FP.F16.F32.PACK_AB R28, R29, R28 ;  /* 0x0000001c1d1c723e */ /* 0x000fe200000000ff */
[----:B------:R2:W-:Y:S01]  /*22e0*/  STS.128 [R2+UR8], R12 ;  /* 0x0000000c02007988 */ /* 0x0005e20008000c08 */
[----:B------:R-:W-:Y:S02]  /*22f0*/  F2FP.F16.F32.PACK_AB R22, R25, R24 ;  /* 0x000000181916723e */ /* 0x000fe400000000ff */
[----:B------:R-:W-:Y:S02]  /*2300*/  F2FP.F16.F32.PACK_AB R23, R27, R26 ;  /* 0x0000001a1b17723e */ /* 0x000fe400000000ff */
[----:B------:R-:W-:-:S02]  /*2310*/  F2FP.F16.F32.PACK_AB R29, R31, R30 ;  /* 0x0000001e1f1d723e */ /* 0x000fc400000000ff */
[----:B------:R-:W-:Y:S01]  /*2320*/  F2FP.F16.F32.PACK_AB R36, R37, R36 ;  /* 0x000000242524723e */ /* 0x000fe200000000ff */
[----:B------:R2:W-:Y:S01]  /*2330*/  STS.128 [R3+UR8], R20 ;  /* 0x0000001403007988 */ /* 0x0005e20008000c08 */
[----:B------:R-:W-:Y:S02]  /*2340*/  F2FP.F16.F32.PACK_AB R30, R33, R32 ;  /* 0x00000020211e723e */ /* 0x000fe400000000ff */
[----:B------:R-:W-:Y:S02]  /*2350*/  F2FP.F16.F32.PACK_AB R31, R35, R34 ;  /* 0x00000022231f723e */ /* 0x000fe400000000ff */
[----:B------:R-:W-:Y:S02]  /*2360*/  F2FP.F16.F32.PACK_AB R37, R39, R38 ;  /* 0x000000262725723e */ /* 0x000fe400000000ff */
[----:B------:R-:W-:Y:S02]  /*2370*/  F2FP.F16.F32.PACK_AB R44, R45, R44 ;  /* 0x0000002c2d2c723e */ /* 0x000fe400000000ff */
[----:B------:R-:W-:-:S02]  /*2380*/  LOP3.LUT R8, R0, 0x30, RZ, 0x3c, !PT ;  /* 0x0000003000087812 */ /* 0x000fc400078e3cff */
[----:B------:R-:W-:Y:S02]  /*2390*/  F2FP.F16.F32.PACK_AB R38, R41, R40 ;  /* 0x000000282926723e */ /* 0x000fe400000000ff */
[----:B------:R-:W-:Y:S01]  /*23a0*/  F2FP.F16.F32.PACK_AB R39, R43, R42 ;  /* 0x0000002a2b27723e */ /* 0x000fe200000000ff */
[----:B------:R2:W-:Y:S01]  /*23b0*/  STS.128 [R8+UR8], R28 ;  /* 0x0000001c08007988 */ /* 0x0005e20008000c08 */
[----:B------:R-:W-:Y:S02]  /*23c0*/  F2FP.F16.F32.PACK_AB R45, R47, R46 ;  /* 0x0000002e2f2d723e */ /* 0x000fe400000000ff */
[----:B------:R-:W-:Y:S02]  /*23d0*/  F2FP.F16.F32.PACK_AB R52, R53, R52 ;  /* 0x000000343534723e */ /* 0x000fe400000000ff */
[----:B------:R-:W-:Y:S02]  /*23e0*/  LOP3.LUT R9, R0, 0x40, RZ, 0x3c, !PT ;  /* 0x0000004000097812 */ /* 0x000fe400078e3cff */
[----:B------:R-:W-:-:S02]  /*23f0*/  F2FP.F16.F32.PACK_AB R46, R49, R48 ;  /* 0x00000030312e723e */ /* 0x000fc400000000ff */
[----:B------:R-:W-:Y:S01]  /*2400*/  F2FP.F16.F32.PACK_AB R47, R51, R50 ;  /* 0x00000032332f723e */ /* 0x000fe200000000ff */
[----:B------:R2:W-:Y:S01]  /*2410*/  STS.128 [R9+UR8], R36 ;  /* 0x0000002409007988 */ /* 0x0005e20008000c08 */
[----:B------:R-:W-:Y:S02]  /*2420*/  F2FP.F16.F32.PACK_AB R53, R55, R54 ;  /* 0x000000363735723e */ /* 0x000fe400000000ff */
[----:B------:R-:W-:Y:S02]  /*2430*/  F2FP.F16.F32.PACK_AB R60, R61, R60 ;  /* 0x0000003c3d3c723e */ /* 0x000fe400000000ff */
[----:B------:R-:W-:Y:S02]  /*2440*/  LOP3.LUT R10, R0, 0x50, RZ, 0x3c, !PT ;  /* 0x00000050000a7812 */ /* 0x000fe400078e3cff */
[----:B------:R-:W-:Y:S02]  /*2450*/  F2FP.F16.F32.PACK_AB R54, R57, R56 ;  /* 0x000000383936723e */ /* 0x000fe400000000ff */
[----:B------:R-:W-:Y:S01]  /*2460*/  F2FP.F16.F32.PACK_AB R55, R59, R58 ;  /* 0x0000003a3b37723e */ /* 0x000fe200000000ff */
[----:B------:R2:W-:Y:S01]  /*2470*/  STS.128 [R10+UR8], R44 ;  /* 0x0000002c0a007988 */ /* 0x0005e20008000c08 */
[----:B------:R-:W-:-:S02]  /*2480*/  F2FP.F16.F32.PACK_AB R61, R63, R62 ;  /* 0x0000003e3f3d723e */ /* 0x000fc400000000ff */
[C---:B------:R-:W-:Y:S02]  /*2490*/  LOP3.LUT R11, R0.reuse, 0x60, RZ, 0x3c, !PT ;  /* 0x00000060000b7812 */ /* 0x040fe400078e3cff */
[----:B------:R-:W-:Y:S02]  /*24a0*/  F2FP.F16.F32.PACK_AB R62, R65, R64 ;  /* 0x00000040413e723e */ /* 0x000fe400000000ff */
[----:B------:R-:W-:Y:S01]  /*24b0*/  F2FP.F16.F32.PACK_AB R63, R67, R66 ;  /* 0x00000042433f723e */ /* 0x000fe200000000ff */
[----:B------:R2:W-:Y:S01]  /*24c0*/  STS.128 [R11+UR8], R52 ;  /* 0x000000340b007988 */ /* 0x0005e20008000c08 */
[----:B------:R-:W-:-:S05]  /*24d0*/  LOP3.LUT R16, R0, 0x70, RZ, 0x3c, !PT ;  /* 0x0000007000107812 */ /* 0x000fca00078e3cff */
[----:B------:R2:W-:Y:S01]  /*24e0*/  STS.128 [R16+UR8], R60 ;  /* 0x0000003c10007988 */ /* 0x0005e20008000c08 */
[----:B------:R3:W-:Y:S06]  /*24f0*/  MEMBAR.ALL.CTA ;  /* 0x0000000000007992 */ /* 0x0007ec0000008000 */
[----:B---3--:R-:W3:Y:S02]  /*2500*/  FENCE.VIEW.ASYNC.S ;  /* 0x00000000000073c6 */ /* 0x008ee40000000000 */
[----:B---3--:R-:W-:Y:S06]  /*2510*/  BAR.SYNC.DEFER_BLOCKING 0x0 ;  /* 0x0000000000007b1d */ /* 0x008fec0000010000 */
[----:B------:R2:W-:Y:S01]  /*2520*/  @UP1 UTMASTG.2D [UR24], [UR14] ;  /* 0x000000180e0013b5 */ /* 0x0005e20008008000 */
[----:B------:R0:W-:Y:S01]  /*2530*/  UTMACMDFLUSH ;  /* 0x00000000000079b7 */ /* 0x0001e20000000000 */
[----:B------:R-:W-:-:S04]  /*2540*/  DEPBAR.LE SB0, 0x0 ;  /* 0x000080000000791a */ /* 0x000fc80000000000 */
[----:B------:R-:W-:Y:S08]  /*2550*/  BAR.SYNC.DEFER_BLOCKING 0x0 ;  /* 0x0000000000007b1d */ /* 0x000ff00000010000 */
[----:B------:R-:W-:Y:S06]  /*2560*/  BAR.SYNC.DEFER_BLOCKING 0x0 ;  /* 0x0000000000007b1d */ /* 0x000fec0000010000 */
[----:B--2---:R-:W-:Y:S05]  /*2570*/  @P2 BRA `(.L_x_63) ;  /* 0x0000000000a02947 */ /* 0x004fea0003800000 */
[----:B------:R-:W2:Y:S01]  /*2580*/  S2UR UR5, SR_CgaCtaId ;  /* 0x00000000000579c3 */ /* 0x000ea20000008800 */
[----:B------:R-:W-:Y:S01]  /*2590*/  NOP ;  /* 0x0000000000007918 */ /* 0x000fe20000000000 */
[----:B------:R-:W-:Y:S01]  /*25a0*/  UMOV UR4, 0x50 ;  /* 0x0000005000047882 */ /* 0x000fe20000000000 */
[----:B------:R-:W-:Y:S02]  /*25b0*/  IMAD.U32 R0, RZ, RZ, UR27 ;  /* 0x0000001bff007e24 */ /* 0x000fe4000f8e00ff */
[----:B------:R-:W-:Y:S02]  /*25c0*/  IMAD.MOV.U32 R3, RZ, RZ, 0xf ;  /* 0x0000000fff037424 */ /* 0x000fe400078e00ff */
[----:B------:R-:W-:Y:S01]  /*25d0*/  IMAD.MOV.U32 R7, RZ, RZ, 0x1 ;  /* 0x00000001ff077424 */ /* 0x000fe200078e00ff */
[----:B------:R-:W-:-:S04]  /*25e0*/  LOP3.LUT R0, R0, 0xffff, RZ, 0xc0, !PT ;  /* 0x0000ffff00007812 */ /* 0x000fc800078ec0ff */
[----:B------:R-:W-:-:S05]  /*25f0*/  SHF.R.U32.HI R0, RZ, 0x5, R0 ;  /* 0x00000005ff007819 */ /* 0x000fca0000011600 */
[----:B------:R-:W-:Y:S01]  /*2600*/  VIADD R2, R0, 0x10 ;  /* 0x0000001000027836 */ /* 0x000fe20000000000 */
[----:B------:R-:W-:Y:S01]  /*2610*/  SHF.L.U32 R0, R3, R0, RZ ;  /* 0x0000000003007219 */ /* 0x000fe200000006ff */
[----:B--2---:R-:W-:-:S03]  /*2620*/  ULEA UR6, UR5, UR4, 0x18 ;  /* 0x0000000405067291 */ /* 0x004fc6000f8ec0ff */
[----:B------:R-:W-:-:S04]  /*2630*/  SHF.L.U32 R3, R7, R2, RZ ;  /* 0x0000000207037219 */ /* 0x000fc800000006ff */
[----:B------:R-:W-:Y:S02]  /*2640*/  LOP3.LUT R0, R3, R0, RZ, 0xfc, !PT ;  /* 0x0000000003007212 */ /* 0x000fe400078efcff */
[----:B------:R-:W2:Y:S02]  /*2650*/  LDS R5, [UR6] ;  /* 0x00000006ff057984 */ /* 0x000ea40008000800 */
[C---:B------:R-:W-:Y:S02]  /*2660*/  LOP3.LUT R2, R0.reuse, 0xffff, RZ, 0xc0, !PT ;  /* 0x0000ffff00027812 */ /* 0x040fe400078ec0ff */
[----:B--2---:R-:W-:-:S04]  /*2670*/  LOP3.LUT R3, R0, 0xffff, R5, 0x80, !PT ;  /* 0x0000ffff00037812 */ /* 0x004fc800078e8005 */
[----:B------:R-:W-:-:S13]  /*2680*/  ISETP.NE.AND P0, PT, R3, R2, PT ;  /* 0x000000020300720c */ /* 0x000fda0003f05270 */
[----:B------:R-:W-:Y:S05]  /*2690*/  @P0 BRA `(.L_x_64) ;  /* 0x0000000000500947 */ /* 0x000fea0003800000 */
[----:B------:R-:W-:Y:S02]  /*26a0*/  SHF.R.U32.HI R5, RZ, 0x10, R5 ;  /* 0x00000010ff057819 */ /* 0x000fe40000011605 */
[----:B------:R-:W-:-:S04]  /*26b0*/  SHF.R.U32.HI R2, RZ, 0x10, R0 ;  /* 0x00000010ff027819 */ /* 0x000fc80000011600 */
[----:B------:R-:W-:-:S04]  /*26c0*/  LOP3.LUT R5, R5, R2, RZ, 0xc0, !PT ;  /* 0x0000000205057212 */ /* 0x000fc800078ec0ff */
[----:B------:R-:W-:-:S13]  /*26d0*/  ISETP.NE.AND P0, PT, R5, R2, PT ;  /* 0x000000020500720c */ /* 0x000fda0003f05270 */
[----:B------:R-:W-:Y:S05]  /*26e0*/  @P0 BRA `(.L_x_65) ;  /* 0x0000000000300947 */ /* 0x000fea0003800000 */
[----:B------:R-:W-:Y:S01]  /*26f0*/  R2UR UR4, R0 ;  /* 0x00000000000472ca */ /* 0x000fe200000e0000 */
[----:B------:R-:W-:Y:S01]  /*2700*/  VOTEU.ANY UR5, UPT, PT ;  /* 0x0000000000057886 */ /* 0x000fe200038e0100 */
[----:B------:R-:W2:Y:S01]  /*2710*/  S2R R0, SR_LANEID ;  /* 0x0000000000007919 */ /* 0x000ea20000000000 */
[----:B------:R-:W-:-:S10]  /*2720*/  UFLO.U32 UR5, UR5 ;  /* 0x00000005000572bd */ /* 0x000fd400080e0000 */
[----:B------:R-:W-:-:S06]  /*2730*/  ULOP3.LUT UR4, URZ, UR4, URZ, 0x33, !UPT ;  /* 0x00000004ff047292 */ /* 0x000fcc000f8e33ff */
[----:B------:R-:W-:-:S04]  /*2740*/  IMAD.U32 R2, RZ, RZ, UR4 ;  /* 0x00000004ff027e24 */ /* 0x000fc8000f8e00ff */
[----:B------:R-:W3:Y:S02]  /*2750*/  REDUX UR7, R2 ;  /* 0x00000000020773c4 */ /* 0x000ee40000000000 */
[----:B------:R4:W-:Y:S01]  /*2760*/  UTCATOMSWS.AND URZ, UR4 ;  /* 0x0000000400ff79e3 */ /* 0x0009e20008000000 */
[----:B--2---:R-:W-:Y:S01]  /*2770*/  ISETP.EQ.U32.AND P0, PT, R0, UR5, PT ;  /* 0x0000000500007c0c */ /* 0x004fe2000bf02070 */
[----:B---3--:R-:W-:-:S12]  /*2780*/  IMAD.U32 R0, RZ, RZ, UR7 ;  /* 0x00000007ff007e24 */ /* 0x008fd8000f8e00ff */
[----:B------:R4:W-:Y:S01]  /*2790*/  @P0 ATOMS.AND RZ, [UR6], R0 ;  /* 0x00000000ffff098c */ /* 0x0009e2000a800006 */
[----:B------:R-:W-:Y:S05]  /*27a0*/  BRA `(.L_x_63) ;  /* 0x0000000000147947 */ /* 0x000fea0003800000 */
.L_x_65:
[----:B------:R-:W-:-:S07]  /*27b0*/  MOV R2, 0x27d0 ;  /* 0x000027d000027802 */ /* 0x000fce0000000f00 */
[----:B-1----:R-:W-:Y:S05]  /*27c0*/  CALL.REL.NOINC `($__internal_0_$__cuda_sm10x_tcgen05_guardrail_trap_col_being_dealloced_not_returned_by_alloc) ;  /* 0x0000000000447944 */ /* 0x002fea0003c00000 */
[----:B------:R-:W-:Y:S05]  /*27d0*/  BRA `(.L_x_63) ;  /* 0x0000000000087947 */ /* 0x000fea0003800000 */
.L_x_64:
[----:B------:R-:W-:-:S07]  /*27e0*/  MOV R2, 0x2800 ;  /* 0x0000280000027802 */ /* 0x000fce0000000f00 */
[----:B-1----:R-:W-:Y:S05]  /*27f0*/  CALL.REL.NOINC `($__internal_2_$__cuda_sm10x_tcgen05_guardrail_trap_unallocated_columns_being_dealloced) ;  /* 0x0000000000507944 */ /* 0x002fea0003c00000 */
.L_x_63:
[----:B------:R-:W-:Y:S01]  /*2800*/  NOP ;  /* 0x0000000000007918 */ /* 0x000fe20000000000 */
[----:B----4-:R-:W-:Y:S05]  /*2810*/  EXIT ;  /* 0x000000000000794d */ /* 0x010fea0003800000 */
.L_x_54:
[----:B------:R-:W2:Y:S02]  /*2820*/  SYNCS.PHASECHK.TRANS64.TRYWAIT P0, [UR8+0x6000], RZ ;  /* 0x006000ffff0075a7 */ /* 0x000ea40008001108 */
[----:B--2---:R-:W-:Y:S05]  /*2830*/  @!P0 BRA `(.L_x_54) ;  /* 0xfffffffc00f88947 */ /* 0x004fea000383ffff */
[----:B------:R-:W-:Y:S05]  /*2840*/  BRA `(.L_x_66) ;  /* 0xfffffff000ac7947 */ /* 0x000fea000383ffff */
.L_x_56:
[----:B------:R-:W2:Y:S02]  /*2850*/  SYNCS.PHASECHK.TRANS64.TRYWAIT P1, [UR8+0x6010], RZ ;  /* 0x006010ffff0075a7 */ /* 0x000ea40008021108 */
[----:B--2---:R-:W-:Y:S05]  /*2860*/  @!P1 BRA `(.L_x_56) ;  /* 0xfffffffc00f89947 */ /* 0x004fea000383ffff */
[----:B------:R-:W-:Y:S05]  /*2870*/  BRA `(.L_x_67) ;  /* 0xfffffff400087947 */ /* 0x000fea000383ffff */
.L_x_57:
[----:B------:R-:W3:Y:S02]  /*2880*/  SYNCS.PHASECHK.TRANS64.TRYWAIT P0, [UR8+0x6000], R3 ;  /* 0x00600003ff0075a7 */ /* 0x000ee40008001108 */
[----:B---3--:R-:W-:Y:S05]  /*2890*/  @!P0 BRA `(.L_x_57) ;  /* 0xfffffffc00f88947 */ /* 0x008fea000383ffff */
[----:B------:R-:W-:Y:S05]  /*28a0*/  BRA `(.L_x_68) ;  /* 0xfffffff400747947 */ /* 0x000fea000383ffff */
.L_x_59:
[----:B------:R-:W3:Y:S02]  /*28b0*/  SYNCS.PHASECHK.TRANS64.TRYWAIT P0, [UR8+0x6010], R3 ;  /* 0x00601003ff0075a7 */ /* 0x000ee40008001108 */
[----:B---3--:R-:W-:Y:S05]  /*28c0*/  @!P0 BRA `(.L_x_59) ;  /* 0xfffffffc00f88947 */ /* 0x008fea000383ffff */
[----:B------:R-:W-:Y:S05]  /*28d0*/  BRA `(.L_x_69) ;  /* 0xfffffff400c47947 */ /* 0x000fea000383ffff */
        .weak           $__internal_0_$__cuda_sm10x_tcgen05_guardrail_trap_col_being_dealloced_not_returned_by_alloc
        .type           $__internal_0_$__cuda_sm10x_tcgen05_guardrail_trap_col_being_dealloced_not_returned_by_alloc,@function
        .size           $__internal_0_$__cuda_sm10x_tcgen05_guardrail_trap_col_being_dealloced_not_returned_by_alloc,($__internal_1_$__cuda_sm10x_tcgen05_guardrail_trap_phase_invalid_during_alloc - $__internal_0_$__cuda_sm10x_tcgen05_guardrail_trap_col_being_dealloced_not_returned_by_alloc)
$__internal_0_$__cuda_sm10x_tcgen05_guardrail_trap_col_being_dealloced_not_returned_by_alloc:
[----:B------:R-:W-:Y:S05]  /*28e0*/  BPT.TRAP 0x1 ;  /* 0x000000040000795c */ /* 0x000fea0000300000 */
[----:B------:R-:W-:-:S04]  /*28f0*/  IMAD.MOV.U32 R3, RZ, RZ, 0x0 ;  /* 0x00000000ff037424 */ /* 0x000fc800078e00ff */
[----:B------:R-:W-:Y:S05]  /*2900*/  RET.REL.NODEC R2 `(gluon_tcgen05) ;  /* 0xffffffd402bc7950 */ /* 0x000fea0003c3ffff */
        .weak           $__internal_1_$__cuda_sm10x_tcgen05_guardrail_trap_phase_invalid_during_alloc
        .type           $__internal_1_$__cuda_sm10x_tcgen05_guardrail_trap_phase_invalid_during_alloc,@function
        .size           $__internal_1_$__cuda_sm10x_tcgen05_guardrail_trap_phase_invalid_during_alloc,($__internal_2_$__cuda_sm10x_tcgen05_guardrail_trap_unallocated_columns_being_dealloced - $__internal_1_$__cuda_sm10x_tcgen05_guardrail_trap_phase_invalid_during_alloc)
$__internal_1_$__cuda_sm10x_tcgen05_guardrail_trap_phase_invalid_during_alloc:
[----:B------:R-:W-:Y:S05]  /*2910*/  BPT.TRAP 0x1 ;  /* 0x000000040000795c */ /* 0x000fea0000300000 */
[----:B------:R-:W-:-:S04]  /*2920*/  IMAD.MOV.U32 R3, RZ, RZ, 0x0 ;  /* 0x00000000ff037424 */ /* 0x000fc800078e00ff */
[----:B------:R-:W-:Y:S05]  /*2930*/  RET.REL.NODEC R2 `(gluon_tcgen05) ;  /* 0xffffffd402b07950 */ /* 0x000fea0003c3ffff */
        .weak           $__internal_2_$__cuda_sm10x_tcgen05_guardrail_trap_unallocated_columns_being_dealloced
        .type           $__internal_2_$__cuda_sm10x_tcgen05_guardrail_trap_unallocated_columns_being_dealloced,@function
        .size           $__internal_2_$__cuda_sm10x_tcgen05_guardrail_trap_unallocated_columns_being_dealloced,(.L_x_73 - $__internal_2_$__cuda_sm10x_tcgen05_guardrail_trap_unallocated_columns_being_dealloced)
$__internal_2_$__cuda_sm10x_tcgen05_guardrail_trap_unallocated_columns_being_dealloced:
[----:B------:R-:W-:Y:S05]  /*2940*/  BPT.TRAP 0x1 ;  /* 0x000000040000795c */ /* 0x000fea0000300000 */
[----:B------:R-:W-:-:S04]  /*2950*/  IMAD.MOV.U32 R3, RZ, RZ, 0x0 ;  /* 0x00000000ff037424 */ /* 0x000fc800078e00ff */
[----:B------:R-:W-:Y:S05]  /*2960*/  RET.REL.NODEC R2 `(gluon_tcgen05) ;  /* 0xffffffd402a47950 */ /* 0x000fea0003c3ffff */
.L_x_70:
[----:B------:R-:W-:-:S00]  /*2970*/  BRA `(.L_x_70) ;  /* 0xfffffffc00fc7947 */ /* 0x000fc0000383ffff */
[----:B------:R-:W-:-:S00]  /*2980*/  NOP ;  /* 0x0000000000007918 */ /* 0x000fc00000000000 */
[----:B------:R-:W-:-:S00]  /*2990*/  NOP ;  /* 0x0000000000007918 */ /* 0x000fc00000000000 */
[----:B------:R-:W-:-:S00]  /*29a0*/  NOP ;  /* 0x0000000000007918 */ /* 0x000fc00000000000 */
[----:B------:R-:W-:-:S00]  /*29b0*/  NOP ;  /* 0x0000000000007918 */ /* 0x000fc00000000000 */
[----:B------:R-:W-:-:S00]  /*29c0*/  NOP ;  /* 0x0000000000007918 */ /* 0x000fc00000000000 */
[----:B------:R-:W-:-:S00]  /*29d0*/  NOP ;  /* 0x0000000000007918 */ /* 0x000fc00000000000 */
[----:B------:R-:W-:-:S00]  /*29e0*/  NOP ;  /* 0x0000000000007918 */ /* 0x000fc00000000000 */
[----:B------:R-:W-:-:S00]  /*29f0*/  NOP ;  /* 0x0000000000007918 */ /* 0x000fc00000000000 */
.L_x_73:


//--------------------- .nv.shared.gluon_tcgen05  --------------------------
	.section	.nv.shared.gluon_tcgen05,"aw",@nobits
	.sectionflags	@""
	.align	16
	.zero		1024


//--------------------- .nv.shared.reserved.0     --------------------------
	.section	.nv.shared.reserved.0,"aw",@nobits
	.align	8
	.weak		__nv_reservedSMEM_offset_0_alias
	.size		__nv_reservedSMEM_offset_0_alias, 0, 64
	.other		__nv_reservedSMEM_offset_0_alias,@"STO_CUDA_RESERVED_SHARED STV_DEFAULT"
__nv_reservedSMEM_offset_0_alias:
	.zero		0
.nv.shared.reserved.0:
	.zero		64
	.weak		__nv_reservedSMEM_allocation_phase
	.type		__nv_reservedSMEM_allocation_phase,@object
	.size		__nv_reservedSMEM_allocation_phase,(.L_0 - __nv_reservedSMEM_allocation_phase)
__nv_reservedSMEM_allocation_phase:
	.zero		1
.L_0:
	.zero		7
	.weak		__nv_reservedSMEM_devtool_atexit_pc
	.type		__nv_reservedSMEM_devtool_atexit_pc,@object
	.size		__nv_reservedSMEM_devtool_atexit_pc,(__nv_reservedSMEM_allocation_mask - __nv_reservedSMEM_devtool_atexit_pc)
__nv_reservedSMEM_devtool_atexit_pc:
	.zero		8
	.weak		__nv_reservedSMEM_allocation_mask
	.type		__nv_reservedSMEM_allocation_mask,@object
	.size		__nv_reservedSMEM_allocation_mask,(.L_2 - __nv_reservedSMEM_allocation_mask)
__nv_reservedSMEM_allocation_mask:
	.zero		4
.L_2:


//--------------------- .nv.constant0.gluon_tcgen05 --------------------------
	.section	.nv.constant0.gluon_tcgen05,"a",@progbits
	.sectionflags	@""
	.align	4
.nv.constant0.gluon_tcgen05:
	.zero		976


//--------------------- SYMBOLS --------------------------

	.type		.nv.reservedSmem.offset0,@object
	.size		.nv.reservedSmem.offset0,0x4
	.type		.nv.reservedSmem.cap,@object
	.size		.nv.reservedSmem.cap,0x4
